//
// Generated by NVIDIA NVVM Compiler
//
// Compiler Build ID: CL-36424714
// Cuda compilation tools, release 13.0, V13.0.88
// Based on NVVM 20.0.0
//

.version 9.0
.target sm_100
.address_size 64

	// .globl	_ZN3cub18CUB_300001_SM_10006detail11EmptyKernelIvEEvv
// _ZZN3cub18CUB_300001_SM_10006detail4scan16DeviceScanKernelINS2_10policy_hubIjjjjN4cuda3std3__44plusIvEEE10Policy1000EN6thrust24THRUST_300001_SM_1000_NS10device_ptrIjEESF_NS0_13ScanTileStateIjLb1EEES9_NS0_8NullTypeEjjLb0ESI_EEvT0_T1_T2_iT3_T4_T5_E12temp_storage has been demoted
// _ZZN3cub18CUB_300001_SM_10006detail4scan16DeviceScanKernelINS2_10policy_hubIjjjmN4cuda3std3__44plusIvEEE10Policy1000EN6thrust24THRUST_300001_SM_1000_NS10device_ptrIjEESF_NS0_13ScanTileStateIjLb1EEES9_NS0_8NullTypeEmjLb0ESI_EEvT0_T1_T2_iT3_T4_T5_E12temp_storage has been demoted
.global .align 1 .b8 _ZN41_INTERNAL_744e8dd6_4_k_cu_c920d7b7_1076884cuda3std3__45__cpo5beginE[1];
.global .align 1 .b8 _ZN41_INTERNAL_744e8dd6_4_k_cu_c920d7b7_1076884cuda3std3__45__cpo3endE[1];
.global .align 1 .b8 _ZN41_INTERNAL_744e8dd6_4_k_cu_c920d7b7_1076884cuda3std3__45__cpo6cbeginE[1];
.global .align 1 .b8 _ZN41_INTERNAL_744e8dd6_4_k_cu_c920d7b7_1076884cuda3std3__45__cpo4cendE[1];
.global .align 1 .b8 _ZN41_INTERNAL_744e8dd6_4_k_cu_c920d7b7_1076884cuda3std3__45__cpo6rbeginE[1];
.global .align 1 .b8 _ZN41_INTERNAL_744e8dd6_4_k_cu_c920d7b7_1076884cuda3std3__45__cpo4rendE[1];
.global .align 1 .b8 _ZN41_INTERNAL_744e8dd6_4_k_cu_c920d7b7_1076884cuda3std3__45__cpo7crbeginE[1];
.global .align 1 .b8 _ZN41_INTERNAL_744e8dd6_4_k_cu_c920d7b7_1076884cuda3std3__45__cpo5crendE[1];
.global .align 1 .b8 _ZN41_INTERNAL_744e8dd6_4_k_cu_c920d7b7_1076884cuda3std3__443_GLOBAL__N__744e8dd6_4_k_cu_c920d7b7_1076886ignoreE[1];
.global .align 1 .b8 _ZN41_INTERNAL_744e8dd6_4_k_cu_c920d7b7_1076884cuda3std3__419piecewise_constructE[1];
.global .align 1 .b8 _ZN41_INTERNAL_744e8dd6_4_k_cu_c920d7b7_1076884cuda3std3__48in_placeE[1];
.global .align 1 .b8 _ZN41_INTERNAL_744e8dd6_4_k_cu_c920d7b7_1076884cuda3std3__420unreachable_sentinelE[1];
.global .align 1 .b8 _ZN41_INTERNAL_744e8dd6_4_k_cu_c920d7b7_1076884cuda3std3__47nulloptE[1];
.global .align 1 .b8 _ZN41_INTERNAL_744e8dd6_4_k_cu_c920d7b7_1076884cuda3std3__48unexpectE[1];
.global .align 1 .b8 _ZN41_INTERNAL_744e8dd6_4_k_cu_c920d7b7_1076884cuda3std6ranges3__45__cpo4swapE[1];
.global .align 1 .b8 _ZN41_INTERNAL_744e8dd6_4_k_cu_c920d7b7_1076884cuda3std6ranges3__45__cpo9iter_moveE[1];
.global .align 1 .b8 _ZN41_INTERNAL_744e8dd6_4_k_cu_c920d7b7_1076884cuda3std6ranges3__45__cpo5beginE[1];
.global .align 1 .b8 _ZN41_INTERNAL_744e8dd6_4_k_cu_c920d7b7_1076884cuda3std6ranges3__45__cpo3endE[1];
.global .align 1 .b8 _ZN41_INTERNAL_744e8dd6_4_k_cu_c920d7b7_1076884cuda3std6ranges3__45__cpo6cbeginE[1];
.global .align 1 .b8 _ZN41_INTERNAL_744e8dd6_4_k_cu_c920d7b7_1076884cuda3std6ranges3__45__cpo4cendE[1];
.global .align 1 .b8 _ZN41_INTERNAL_744e8dd6_4_k_cu_c920d7b7_1076884cuda3std6ranges3__45__cpo7advanceE[1];
.global .align 1 .b8 _ZN41_INTERNAL_744e8dd6_4_k_cu_c920d7b7_1076884cuda3std6ranges3__45__cpo9iter_swapE[1];
.global .align 1 .b8 _ZN41_INTERNAL_744e8dd6_4_k_cu_c920d7b7_1076884cuda3std6ranges3__45__cpo4nextE[1];
.global .align 1 .b8 _ZN41_INTERNAL_744e8dd6_4_k_cu_c920d7b7_1076884cuda3std6ranges3__45__cpo4prevE[1];
.global .align 1 .b8 _ZN41_INTERNAL_744e8dd6_4_k_cu_c920d7b7_1076884cuda3std6ranges3__45__cpo4dataE[1];
.global .align 1 .b8 _ZN41_INTERNAL_744e8dd6_4_k_cu_c920d7b7_1076884cuda3std6ranges3__45__cpo5cdataE[1];
.global .align 1 .b8 _ZN41_INTERNAL_744e8dd6_4_k_cu_c920d7b7_1076884cuda3std6ranges3__45__cpo4sizeE[1];
.global .align 1 .b8 _ZN41_INTERNAL_744e8dd6_4_k_cu_c920d7b7_1076884cuda3std6ranges3__45__cpo5ssizeE[1];
.global .align 1 .b8 _ZN41_INTERNAL_744e8dd6_4_k_cu_c920d7b7_1076884cuda3std6ranges3__45__cpo8distanceE[1];
.global .align 1 .b8 _ZN41_INTERNAL_744e8dd6_4_k_cu_c920d7b7_1076886thrust24THRUST_300001_SM_1000_NS8cuda_cub3parE[1];
.global .align 1 .b8 _ZN41_INTERNAL_744e8dd6_4_k_cu_c920d7b7_1076886thrust24THRUST_300001_SM_1000_NS8cuda_cub10par_nosyncE[1];
.global .align 1 .b8 _ZN41_INTERNAL_744e8dd6_4_k_cu_c920d7b7_1076886thrust24THRUST_300001_SM_1000_NS6system6detail10sequential3seqE[1];
.global .align 1 .b8 _ZN41_INTERNAL_744e8dd6_4_k_cu_c920d7b7_1076886thrust24THRUST_300001_SM_1000_NS12placeholders2_1E[1];
.global .align 1 .b8 _ZN41_INTERNAL_744e8dd6_4_k_cu_c920d7b7_1076886thrust24THRUST_300001_SM_1000_NS12placeholders2_2E[1];
.global .align 1 .b8 _ZN41_INTERNAL_744e8dd6_4_k_cu_c920d7b7_1076886thrust24THRUST_300001_SM_1000_NS12placeholders2_3E[1];
.global .align 1 .b8 _ZN41_INTERNAL_744e8dd6_4_k_cu_c920d7b7_1076886thrust24THRUST_300001_SM_1000_NS12placeholders2_4E[1];
.global .align 1 .b8 _ZN41_INTERNAL_744e8dd6_4_k_cu_c920d7b7_1076886thrust24THRUST_300001_SM_1000_NS12placeholders2_5E[1];
.global .align 1 .b8 _ZN41_INTERNAL_744e8dd6_4_k_cu_c920d7b7_1076886thrust24THRUST_300001_SM_1000_NS12placeholders2_6E[1];
.global .align 1 .b8 _ZN41_INTERNAL_744e8dd6_4_k_cu_c920d7b7_1076886thrust24THRUST_300001_SM_1000_NS12placeholders2_7E[1];
.global .align 1 .b8 _ZN41_INTERNAL_744e8dd6_4_k_cu_c920d7b7_1076886thrust24THRUST_300001_SM_1000_NS12placeholders2_8E[1];
.global .align 1 .b8 _ZN41_INTERNAL_744e8dd6_4_k_cu_c920d7b7_1076886thrust24THRUST_300001_SM_1000_NS12placeholders2_9E[1];
.global .align 1 .b8 _ZN41_INTERNAL_744e8dd6_4_k_cu_c920d7b7_1076886thrust24THRUST_300001_SM_1000_NS12placeholders3_10E[1];
.global .align 1 .b8 _ZN41_INTERNAL_744e8dd6_4_k_cu_c920d7b7_1076886thrust24THRUST_300001_SM_1000_NS3seqE[1];

.visible .entry _ZN3cub18CUB_300001_SM_10006detail11EmptyKernelIvEEvv()
{


	ret;

}
	// .globl	_ZN3cub18CUB_300001_SM_10006detail4scan20DeviceScanInitKernelINS0_13ScanTileStateIjLb1EEEEEvT_i
.visible .entry _ZN3cub18CUB_300001_SM_10006detail4scan20DeviceScanInitKernelINS0_13ScanTileStateIjLb1EEEEEvT_i(
	.param .align 8 .b8 _ZN3cub18CUB_300001_SM_10006detail4scan20DeviceScanInitKernelINS0_13ScanTileStateIjLb1EEEEEvT_i_param_0[8],
	.param .u32 _ZN3cub18CUB_300001_SM_10006detail4scan20DeviceScanInitKernelINS0_13ScanTileStateIjLb1EEEEEvT_i_param_1
)
{
	.reg .pred 	%p<5>;
	.reg .b32 	%r<10>;
	.reg .b64 	%rd<7>;

	ld.param.u64 	%rd2, [_ZN3cub18CUB_300001_SM_10006detail4scan20DeviceScanInitKernelINS0_13ScanTileStateIjLb1EEEEEvT_i_param_0];
	ld.param.u32 	%r4, [_ZN3cub18CUB_300001_SM_10006detail4scan20DeviceScanInitKernelINS0_13ScanTileStateIjLb1EEEEEvT_i_param_1];
	cvta.to.global.u64 	%rd1, %rd2;
	mov.u32 	%r1, %ctaid.x;
	mov.u32 	%r5, %ntid.x;
	mov.u32 	%r2, %tid.x;
	mad.lo.s32 	%r3, %r1, %r5, %r2;
	setp.ge.s32 	%p1, %r3, %r4;
	@%p1 bra 	$L__BB1_2;
	mul.wide.s32 	%rd3, %r3, 8;
	add.s64 	%rd4, %rd1, %rd3;
	mov.b32 	%r6, 0;
	mov.b32 	%r7, 99;
	st.global.v2.u32 	[%rd4+256], {%r7, %r6};
$L__BB1_2:
	setp.ne.s32 	%p2, %r1, 0;
	setp.gt.u32 	%p3, %r2, 31;
	or.pred  	%p4, %p2, %p3;
	@%p4 bra 	$L__BB1_4;
	mul.wide.u32 	%rd5, %r2, 8;
	add.s64 	%rd6, %rd1, %rd5;
	mov.b32 	%r9, 0;
	st.global.v2.u32 	[%rd6], {%r9, %r9};
$L__BB1_4:
	ret;

}
	// .globl	_ZN3cub18CUB_300001_SM_10006detail4scan16DeviceScanKernelINS2_10policy_hubIjjjjN4cuda3std3__44plusIvEEE10Policy1000EN6thrust24THRUST_300001_SM_1000_NS10device_ptrIjEESF_NS0_13ScanTileStateIjLb1EEES9_NS0_8NullTypeEjjLb0ESI_EEvT0_T1_T2_iT3_T4_T5_
.visible .entry _ZN3cub18CUB_300001_SM_10006detail4scan16DeviceScanKernelINS2_10policy_hubIjjjjN4cuda3std3__44plusIvEEE10Policy1000EN6thrust24THRUST_300001_SM_1000_NS10device_ptrIjEESF_NS0_13ScanTileStateIjLb1EEES9_NS0_8NullTypeEjjLb0ESI_EEvT0_T1_T2_iT3_T4_T5_(
	.param .align 8 .b8 _ZN3cub18CUB_300001_SM_10006detail4scan16DeviceScanKernelINS2_10policy_hubIjjjjN4cuda3std3__44plusIvEEE10Policy1000EN6thrust24THRUST_300001_SM_1000_NS10device_ptrIjEESF_NS0_13ScanTileStateIjLb1EEES9_NS0_8NullTypeEjjLb0ESI_EEvT0_T1_T2_iT3_T4_T5__param_0[8],
	.param .align 8 .b8 _ZN3cub18CUB_300001_SM_10006detail4scan16DeviceScanKernelINS2_10policy_hubIjjjjN4cuda3std3__44plusIvEEE10Policy1000EN6thrust24THRUST_300001_SM_1000_NS10device_ptrIjEESF_NS0_13ScanTileStateIjLb1EEES9_NS0_8NullTypeEjjLb0ESI_EEvT0_T1_T2_iT3_T4_T5__param_1[8],
	.param .align 8 .b8 _ZN3cub18CUB_300001_SM_10006detail4scan16DeviceScanKernelINS2_10policy_hubIjjjjN4cuda3std3__44plusIvEEE10Policy1000EN6thrust24THRUST_300001_SM_1000_NS10device_ptrIjEESF_NS0_13ScanTileStateIjLb1EEES9_NS0_8NullTypeEjjLb0ESI_EEvT0_T1_T2_iT3_T4_T5__param_2[8],
	.param .u32 _ZN3cub18CUB_300001_SM_10006detail4scan16DeviceScanKernelINS2_10policy_hubIjjjjN4cuda3std3__44plusIvEEE10Policy1000EN6thrust24THRUST_300001_SM_1000_NS10device_ptrIjEESF_NS0_13ScanTileStateIjLb1EEES9_NS0_8NullTypeEjjLb0ESI_EEvT0_T1_T2_iT3_T4_T5__param_3,
	.param .align 1 .b8 _ZN3cub18CUB_300001_SM_10006detail4scan16DeviceScanKernelINS2_10policy_hubIjjjjN4cuda3std3__44plusIvEEE10Policy1000EN6thrust24THRUST_300001_SM_1000_NS10device_ptrIjEESF_NS0_13ScanTileStateIjLb1EEES9_NS0_8NullTypeEjjLb0ESI_EEvT0_T1_T2_iT3_T4_T5__param_4[1],
	.param .align 1 .b8 _ZN3cub18CUB_300001_SM_10006detail4scan16DeviceScanKernelINS2_10policy_hubIjjjjN4cuda3std3__44plusIvEEE10Policy1000EN6thrust24THRUST_300001_SM_1000_NS10device_ptrIjEESF_NS0_13ScanTileStateIjLb1EEES9_NS0_8NullTypeEjjLb0ESI_EEvT0_T1_T2_iT3_T4_T5__param_5[1],
	.param .u32 _ZN3cub18CUB_300001_SM_10006detail4scan16DeviceScanKernelINS2_10policy_hubIjjjjN4cuda3std3__44plusIvEEE10Policy1000EN6thrust24THRUST_300001_SM_1000_NS10device_ptrIjEESF_NS0_13ScanTileStateIjLb1EEES9_NS0_8NullTypeEjjLb0ESI_EEvT0_T1_T2_iT3_T4_T5__param_6
)
.maxntid 384
{
	.reg .pred 	%p<160>;
	.reg .b32 	%r<1050>;
	.reg .b64 	%rd<55>;
	// demoted variable
	.shared .align 16 .b8 _ZZN3cub18CUB_300001_SM_10006detail4scan16DeviceScanKernelINS2_10policy_hubIjjjjN4cuda3std3__44plusIvEEE10Policy1000EN6thrust24THRUST_300001_SM_1000_NS10device_ptrIjEESF_NS0_13ScanTileStateIjLb1EEES9_NS0_8NullTypeEjjLb0ESI_EEvT0_T1_T2_iT3_T4_T5_E12temp_storage[33808];
	ld.param.u64 	%rd1, [_ZN3cub18CUB_300001_SM_10006detail4scan16DeviceScanKernelINS2_10policy_hubIjjjjN4cuda3std3__44plusIvEEE10Policy1000EN6thrust24THRUST_300001_SM_1000_NS10device_ptrIjEESF_NS0_13ScanTileStateIjLb1EEES9_NS0_8NullTypeEjjLb0ESI_EEvT0_T1_T2_iT3_T4_T5__param_2];
	ld.param.u64 	%rd13, [_ZN3cub18CUB_300001_SM_10006detail4scan16DeviceScanKernelINS2_10policy_hubIjjjjN4cuda3std3__44plusIvEEE10Policy1000EN6thrust24THRUST_300001_SM_1000_NS10device_ptrIjEESF_NS0_13ScanTileStateIjLb1EEES9_NS0_8NullTypeEjjLb0ESI_EEvT0_T1_T2_iT3_T4_T5__param_1];
	ld.param.u64 	%rd14, [_ZN3cub18CUB_300001_SM_10006detail4scan16DeviceScanKernelINS2_10policy_hubIjjjjN4cuda3std3__44plusIvEEE10Policy1000EN6thrust24THRUST_300001_SM_1000_NS10device_ptrIjEESF_NS0_13ScanTileStateIjLb1EEES9_NS0_8NullTypeEjjLb0ESI_EEvT0_T1_T2_iT3_T4_T5__param_0];
	ld.param.u32 	%r233, [_ZN3cub18CUB_300001_SM_10006detail4scan16DeviceScanKernelINS2_10policy_hubIjjjjN4cuda3std3__44plusIvEEE10Policy1000EN6thrust24THRUST_300001_SM_1000_NS10device_ptrIjEESF_NS0_13ScanTileStateIjLb1EEES9_NS0_8NullTypeEjjLb0ESI_EEvT0_T1_T2_iT3_T4_T5__param_3];
	ld.param.u32 	%r234, [_ZN3cub18CUB_300001_SM_10006detail4scan16DeviceScanKernelINS2_10policy_hubIjjjjN4cuda3std3__44plusIvEEE10Policy1000EN6thrust24THRUST_300001_SM_1000_NS10device_ptrIjEESF_NS0_13ScanTileStateIjLb1EEES9_NS0_8NullTypeEjjLb0ESI_EEvT0_T1_T2_iT3_T4_T5__param_6];
	cvta.to.global.u64 	%rd2, %rd14;
	cvta.to.global.u64 	%rd3, %rd13;
	mov.u32 	%r235, %ctaid.x;
	add.s32 	%r998, %r233, %r235;
	mul.lo.s32 	%r2, %r998, 8448;
	sub.s32 	%r3, %r234, %r2;
	setp.lt.u32 	%p1, %r3, 8449;
	@%p1 bra 	$L__BB2_26;
	cvt.u64.u32 	%rd37, %r2;
	mov.u32 	%r4, %tid.x;
	and.b32  	%r642, %r4, 31;
	and.b32  	%r643, %r4, 992;
	mul.lo.s32 	%r644, %r643, 22;
	or.b32  	%r645, %r644, %r642;
	cvt.u64.u32 	%rd38, %r645;
	add.s64 	%rd4, %rd38, %rd37;
	shl.b64 	%rd39, %rd4, 2;
	add.s64 	%rd40, %rd2, %rd39;
	ld.global.u32 	%r646, [%rd40];
	ld.global.u32 	%r647, [%rd40+128];
	ld.global.u32 	%r648, [%rd40+256];
	ld.global.u32 	%r649, [%rd40+384];
	ld.global.u32 	%r650, [%rd40+512];
	ld.global.u32 	%r651, [%rd40+640];
	ld.global.u32 	%r652, [%rd40+768];
	ld.global.u32 	%r653, [%rd40+896];
	ld.global.u32 	%r654, [%rd40+1024];
	ld.global.u32 	%r655, [%rd40+1152];
	ld.global.u32 	%r656, [%rd40+1280];
	ld.global.u32 	%r657, [%rd40+1408];
	ld.global.u32 	%r658, [%rd40+1536];
	ld.global.u32 	%r659, [%rd40+1664];
	ld.global.u32 	%r660, [%rd40+1792];
	ld.global.u32 	%r661, [%rd40+1920];
	ld.global.u32 	%r662, [%rd40+2048];
	ld.global.u32 	%r663, [%rd40+2176];
	ld.global.u32 	%r664, [%rd40+2304];
	ld.global.u32 	%r665, [%rd40+2432];
	ld.global.u32 	%r666, [%rd40+2560];
	ld.global.u32 	%r667, [%rd40+2688];
	// begin inline asm
	mov.u32 %r641, %laneid;
	// end inline asm
	shr.u32 	%r6, %r4, 5;
	mad.lo.s32 	%r668, %r6, 704, %r641;
	shl.b32 	%r669, %r668, 2;
	mov.u32 	%r670, _ZZN3cub18CUB_300001_SM_10006detail4scan16DeviceScanKernelINS2_10policy_hubIjjjjN4cuda3std3__44plusIvEEE10Policy1000EN6thrust24THRUST_300001_SM_1000_NS10device_ptrIjEESF_NS0_13ScanTileStateIjLb1EEES9_NS0_8NullTypeEjjLb0ESI_EEvT0_T1_T2_iT3_T4_T5_E12temp_storage;
	add.s32 	%r7, %r670, %r669;
	st.shared.u32 	[%r7], %r646;
	st.shared.u32 	[%r7+128], %r647;
	st.shared.u32 	[%r7+256], %r648;
	st.shared.u32 	[%r7+384], %r649;
	st.shared.u32 	[%r7+512], %r650;
	st.shared.u32 	[%r7+640], %r651;
	st.shared.u32 	[%r7+768], %r652;
	st.shared.u32 	[%r7+896], %r653;
	st.shared.u32 	[%r7+1024], %r654;
	st.shared.u32 	[%r7+1152], %r655;
	st.shared.u32 	[%r7+1280], %r656;
	st.shared.u32 	[%r7+1408], %r657;
	st.shared.u32 	[%r7+1536], %r658;
	st.shared.u32 	[%r7+1664], %r659;
	st.shared.u32 	[%r7+1792], %r660;
	st.shared.u32 	[%r7+1920], %r661;
	st.shared.u32 	[%r7+2048], %r662;
	st.shared.u32 	[%r7+2176], %r663;
	st.shared.u32 	[%r7+2304], %r664;
	st.shared.u32 	[%r7+2432], %r665;
	st.shared.u32 	[%r7+2560], %r666;
	st.shared.u32 	[%r7+2688], %r667;
	bar.warp.sync 	-1;
	mad.lo.s32 	%r8, %r641, 84, %r7;
	ld.shared.v2.u32 	{%r9, %r10}, [%r8];
	ld.shared.v2.u32 	{%r11, %r12}, [%r8+8];
	ld.shared.v2.u32 	{%r13, %r14}, [%r8+16];
	ld.shared.v2.u32 	{%r15, %r16}, [%r8+24];
	ld.shared.v2.u32 	{%r17, %r18}, [%r8+32];
	ld.shared.v2.u32 	{%r19, %r20}, [%r8+40];
	ld.shared.v2.u32 	{%r21, %r22}, [%r8+48];
	ld.shared.v2.u32 	{%r23, %r24}, [%r8+56];
	ld.shared.v2.u32 	{%r25, %r26}, [%r8+64];
	ld.shared.v2.u32 	{%r27, %r28}, [%r8+72];
	ld.shared.v2.u32 	{%r29, %r30}, [%r8+80];
	bar.sync 	0;
	setp.ne.s32 	%p104, %r998, 0;
	@%p104 bra 	$L__BB2_6;
	add.s32 	%r892, %r10, %r9;
	add.s32 	%r893, %r11, %r892;
	add.s32 	%r894, %r12, %r893;
	add.s32 	%r895, %r13, %r894;
	add.s32 	%r896, %r14, %r895;
	add.s32 	%r897, %r15, %r896;
	add.s32 	%r898, %r16, %r897;
	add.s32 	%r899, %r17, %r898;
	add.s32 	%r900, %r18, %r899;
	add.s32 	%r901, %r19, %r900;
	add.s32 	%r902, %r20, %r901;
	add.s32 	%r903, %r21, %r902;
	add.s32 	%r904, %r22, %r903;
	add.s32 	%r905, %r23, %r904;
	add.s32 	%r906, %r24, %r905;
	add.s32 	%r907, %r25, %r906;
	add.s32 	%r908, %r26, %r907;
	add.s32 	%r909, %r27, %r908;
	add.s32 	%r910, %r28, %r909;
	add.s32 	%r911, %r29, %r910;
	add.s32 	%r866, %r30, %r911;
	mov.b32 	%r864, 1;
	mov.b32 	%r889, 0;
	mov.b32 	%r891, -1;
	// begin inline asm
	{  .reg .u32 r0;  .reg .pred p;  shfl.sync.up.b32 r0|p, %r866, %r864, %r889, %r891;  @p add.u32 r0, r0, %r866;  mov.u32 %r862, r0;}
	// end inline asm
	mov.b32 	%r870, 2;
	// begin inline asm
	{  .reg .u32 r0;  .reg .pred p;  shfl.sync.up.b32 r0|p, %r862, %r870, %r889, %r891;  @p add.u32 r0, r0, %r862;  mov.u32 %r868, r0;}
	// end inline asm
	mov.b32 	%r876, 4;
	// begin inline asm
	{  .reg .u32 r0;  .reg .pred p;  shfl.sync.up.b32 r0|p, %r868, %r876, %r889, %r891;  @p add.u32 r0, r0, %r868;  mov.u32 %r874, r0;}
	// end inline asm
	mov.b32 	%r882, 8;
	// begin inline asm
	{  .reg .u32 r0;  .reg .pred p;  shfl.sync.up.b32 r0|p, %r874, %r882, %r889, %r891;  @p add.u32 r0, r0, %r874;  mov.u32 %r880, r0;}
	// end inline asm
	mov.b32 	%r888, 16;
	// begin inline asm
	{  .reg .u32 r0;  .reg .pred p;  shfl.sync.up.b32 r0|p, %r880, %r888, %r889, %r891;  @p add.u32 r0, r0, %r880;  mov.u32 %r886, r0;}
	// end inline asm
	setp.ne.s32 	%p146, %r641, 31;
	@%p146 bra 	$L__BB2_4;
	shl.b32 	%r912, %r6, 2;
	add.s32 	%r914, %r670, %r912;
	st.shared.u32 	[%r914+16], %r886;
$L__BB2_4:
	sub.s32 	%r915, %r886, %r866;
	bar.sync 	0;
	ld.shared.v4.u32 	{%r916, %r917, %r918, %r919}, [_ZZN3cub18CUB_300001_SM_10006detail4scan16DeviceScanKernelINS2_10policy_hubIjjjjN4cuda3std3__44plusIvEEE10Policy1000EN6thrust24THRUST_300001_SM_1000_NS10device_ptrIjEESF_NS0_13ScanTileStateIjLb1EEES9_NS0_8NullTypeEjjLb0ESI_EEvT0_T1_T2_iT3_T4_T5_E12temp_storage+16];
	add.s32 	%r920, %r917, %r916;
	setp.eq.s32 	%p147, %r6, 2;
	selp.b32 	%r921, %r920, %r916, %p147;
	add.s32 	%r922, %r920, %r918;
	setp.eq.s32 	%p148, %r6, 3;
	selp.b32 	%r923, %r922, %r921, %p148;
	add.s32 	%r924, %r922, %r919;
	setp.eq.s32 	%p149, %r6, 4;
	selp.b32 	%r925, %r924, %r923, %p149;
	ld.shared.v4.u32 	{%r926, %r927, %r928, %r929}, [_ZZN3cub18CUB_300001_SM_10006detail4scan16DeviceScanKernelINS2_10policy_hubIjjjjN4cuda3std3__44plusIvEEE10Policy1000EN6thrust24THRUST_300001_SM_1000_NS10device_ptrIjEESF_NS0_13ScanTileStateIjLb1EEES9_NS0_8NullTypeEjjLb0ESI_EEvT0_T1_T2_iT3_T4_T5_E12temp_storage+32];
	add.s32 	%r930, %r924, %r926;
	setp.eq.s32 	%p150, %r6, 5;
	selp.b32 	%r931, %r930, %r925, %p150;
	add.s32 	%r932, %r930, %r927;
	setp.eq.s32 	%p151, %r6, 6;
	selp.b32 	%r933, %r932, %r931, %p151;
	add.s32 	%r934, %r932, %r928;
	setp.eq.s32 	%p152, %r6, 7;
	selp.b32 	%r935, %r934, %r933, %p152;
	add.s32 	%r936, %r934, %r929;
	setp.eq.s32 	%p153, %r6, 8;
	selp.b32 	%r937, %r936, %r935, %p153;
	ld.shared.v4.u32 	{%r938, %r939, %r940, %r941}, [_ZZN3cub18CUB_300001_SM_10006detail4scan16DeviceScanKernelINS2_10policy_hubIjjjjN4cuda3std3__44plusIvEEE10Policy1000EN6thrust24THRUST_300001_SM_1000_NS10device_ptrIjEESF_NS0_13ScanTileStateIjLb1EEES9_NS0_8NullTypeEjjLb0ESI_EEvT0_T1_T2_iT3_T4_T5_E12temp_storage+48];
	add.s32 	%r942, %r936, %r938;
	setp.eq.s32 	%p154, %r6, 9;
	selp.b32 	%r943, %r942, %r937, %p154;
	add.s32 	%r944, %r942, %r939;
	setp.eq.s32 	%p155, %r6, 10;
	selp.b32 	%r945, %r944, %r943, %p155;
	add.s32 	%r946, %r944, %r940;
	setp.eq.s32 	%p156, %r6, 11;
	selp.b32 	%r947, %r946, %r945, %p156;
	add.s32 	%r33, %r946, %r941;
	setp.lt.u32 	%p157, %r4, 32;
	setp.eq.s32 	%p158, %r641, 0;
	selp.b32 	%r948, 0, %r915, %p158;
	add.s32 	%r949, %r947, %r948;
	selp.b32 	%r1012, %r915, %r949, %p157;
	setp.ne.s32 	%p159, %r4, 0;
	@%p159 bra 	$L__BB2_25;
	add.s64 	%rd52, %rd1, 256;
	mov.b32 	%r950, 101;
	// begin inline asm
	st.relaxed.gpu.v2.u32 [%rd52], {%r950, %r33};
	// end inline asm
	mov.b32 	%r1012, 0;
	bra.uni 	$L__BB2_25;
$L__BB2_6:
	add.s32 	%r701, %r10, %r9;
	add.s32 	%r702, %r11, %r701;
	add.s32 	%r703, %r12, %r702;
	add.s32 	%r704, %r13, %r703;
	add.s32 	%r705, %r14, %r704;
	add.s32 	%r706, %r15, %r705;
	add.s32 	%r707, %r16, %r706;
	add.s32 	%r708, %r17, %r707;
	add.s32 	%r709, %r18, %r708;
	add.s32 	%r710, %r19, %r709;
	add.s32 	%r711, %r20, %r710;
	add.s32 	%r712, %r21, %r711;
	add.s32 	%r713, %r22, %r712;
	add.s32 	%r714, %r23, %r713;
	add.s32 	%r715, %r24, %r714;
	add.s32 	%r716, %r25, %r715;
	add.s32 	%r717, %r26, %r716;
	add.s32 	%r718, %r27, %r717;
	add.s32 	%r719, %r28, %r718;
	add.s32 	%r720, %r29, %r719;
	add.s32 	%r675, %r30, %r720;
	mov.b32 	%r673, 1;
	mov.b32 	%r698, 0;
	mov.b32 	%r700, -1;
	// begin inline asm
	{  .reg .u32 r0;  .reg .pred p;  shfl.sync.up.b32 r0|p, %r675, %r673, %r698, %r700;  @p add.u32 r0, r0, %r675;  mov.u32 %r671, r0;}
	// end inline asm
	mov.b32 	%r679, 2;
	// begin inline asm
	{  .reg .u32 r0;  .reg .pred p;  shfl.sync.up.b32 r0|p, %r671, %r679, %r698, %r700;  @p add.u32 r0, r0, %r671;  mov.u32 %r677, r0;}
	// end inline asm
	mov.b32 	%r685, 4;
	// begin inline asm
	{  .reg .u32 r0;  .reg .pred p;  shfl.sync.up.b32 r0|p, %r677, %r685, %r698, %r700;  @p add.u32 r0, r0, %r677;  mov.u32 %r683, r0;}
	// end inline asm
	mov.b32 	%r691, 8;
	// begin inline asm
	{  .reg .u32 r0;  .reg .pred p;  shfl.sync.up.b32 r0|p, %r683, %r691, %r698, %r700;  @p add.u32 r0, r0, %r683;  mov.u32 %r689, r0;}
	// end inline asm
	mov.b32 	%r697, 16;
	// begin inline asm
	{  .reg .u32 r0;  .reg .pred p;  shfl.sync.up.b32 r0|p, %r689, %r697, %r698, %r700;  @p add.u32 r0, r0, %r689;  mov.u32 %r695, r0;}
	// end inline asm
	setp.ne.s32 	%p105, %r641, 31;
	@%p105 bra 	$L__BB2_8;
	shl.b32 	%r721, %r6, 2;
	add.s32 	%r723, %r670, %r721;
	st.shared.u32 	[%r723+16], %r695;
$L__BB2_8:
	sub.s32 	%r724, %r695, %r675;
	bar.sync 	0;
	ld.shared.v4.u32 	{%r725, %r726, %r727, %r728}, [_ZZN3cub18CUB_300001_SM_10006detail4scan16DeviceScanKernelINS2_10policy_hubIjjjjN4cuda3std3__44plusIvEEE10Policy1000EN6thrust24THRUST_300001_SM_1000_NS10device_ptrIjEESF_NS0_13ScanTileStateIjLb1EEES9_NS0_8NullTypeEjjLb0ESI_EEvT0_T1_T2_iT3_T4_T5_E12temp_storage+16];
	add.s32 	%r729, %r726, %r725;
	setp.eq.s32 	%p106, %r6, 2;
	selp.b32 	%r730, %r729, %r725, %p106;
	add.s32 	%r731, %r729, %r727;
	setp.eq.s32 	%p107, %r6, 3;
	selp.b32 	%r732, %r731, %r730, %p107;
	add.s32 	%r733, %r731, %r728;
	setp.eq.s32 	%p108, %r6, 4;
	selp.b32 	%r734, %r733, %r732, %p108;
	ld.shared.v4.u32 	{%r735, %r736, %r737, %r738}, [_ZZN3cub18CUB_300001_SM_10006detail4scan16DeviceScanKernelINS2_10policy_hubIjjjjN4cuda3std3__44plusIvEEE10Policy1000EN6thrust24THRUST_300001_SM_1000_NS10device_ptrIjEESF_NS0_13ScanTileStateIjLb1EEES9_NS0_8NullTypeEjjLb0ESI_EEvT0_T1_T2_iT3_T4_T5_E12temp_storage+32];
	add.s32 	%r739, %r733, %r735;
	setp.eq.s32 	%p109, %r6, 5;
	selp.b32 	%r740, %r739, %r734, %p109;
	add.s32 	%r741, %r739, %r736;
	setp.eq.s32 	%p110, %r6, 6;
	selp.b32 	%r742, %r741, %r740, %p110;
	add.s32 	%r743, %r741, %r737;
	setp.eq.s32 	%p111, %r6, 7;
	selp.b32 	%r744, %r743, %r742, %p111;
	add.s32 	%r745, %r743, %r738;
	setp.eq.s32 	%p112, %r6, 8;
	selp.b32 	%r746, %r745, %r744, %p112;
	ld.shared.v4.u32 	{%r747, %r748, %r749, %r750}, [_ZZN3cub18CUB_300001_SM_10006detail4scan16DeviceScanKernelINS2_10policy_hubIjjjjN4cuda3std3__44plusIvEEE10Policy1000EN6thrust24THRUST_300001_SM_1000_NS10device_ptrIjEESF_NS0_13ScanTileStateIjLb1EEES9_NS0_8NullTypeEjjLb0ESI_EEvT0_T1_T2_iT3_T4_T5_E12temp_storage+48];
	add.s32 	%r751, %r745, %r747;
	setp.eq.s32 	%p113, %r6, 9;
	selp.b32 	%r752, %r751, %r746, %p113;
	add.s32 	%r753, %r751, %r748;
	setp.eq.s32 	%p114, %r6, 10;
	selp.b32 	%r754, %r753, %r752, %p114;
	add.s32 	%r755, %r753, %r749;
	setp.eq.s32 	%p115, %r6, 11;
	selp.b32 	%r756, %r755, %r754, %p115;
	add.s32 	%r37, %r755, %r750;
	setp.gt.u32 	%p116, %r4, 31;
	setp.lt.u32 	%p117, %r4, 32;
	setp.eq.s32 	%p118, %r641, 0;
	selp.b32 	%r757, 0, %r724, %p118;
	add.s32 	%r1011, %r756, %r757;
	selp.b32 	%r39, %r724, %r1011, %p117;
	@%p116 bra 	$L__BB2_24;
	setp.ne.s32 	%p119, %r4, 0;
	mul.wide.s32 	%rd41, %r998, 8;
	add.s64 	%rd5, %rd1, %rd41;
	@%p119 bra 	$L__BB2_11;
	st.shared.u32 	[_ZZN3cub18CUB_300001_SM_10006detail4scan16DeviceScanKernelINS2_10policy_hubIjjjjN4cuda3std3__44plusIvEEE10Policy1000EN6thrust24THRUST_300001_SM_1000_NS10device_ptrIjEESF_NS0_13ScanTileStateIjLb1EEES9_NS0_8NullTypeEjjLb0ESI_EEvT0_T1_T2_iT3_T4_T5_E12temp_storage+12], %r37;
	add.s64 	%rd42, %rd5, 256;
	mov.b32 	%r758, 100;
	// begin inline asm
	st.relaxed.gpu.v2.u32 [%rd42], {%r758, %r37};
	// end inline asm
$L__BB2_11:
	not.b32 	%r764, %r4;
	add.s32 	%r1006, %r998, %r764;
	mov.b32 	%r760, 830;
	// begin inline asm
	nanosleep.u32 %r760;
	// end inline asm
	mul.wide.s32 	%rd44, %r1006, 8;
	add.s64 	%rd45, %rd1, %rd44;
	add.s64 	%rd43, %rd45, 256;
	// begin inline asm
	ld.relaxed.gpu.v2.u32 {%r1008, %r1000}, [%rd43];
	// end inline asm
	mov.b32 	%r1001, 952;
$L__BB2_12:
	setp.eq.s32 	%p120, %r1008, 99;
	mov.b32 	%r765, -1;
	vote.sync.any.pred 	%p121, %p120, %r765;
	not.pred 	%p122, %p121;
	@%p122 bra 	$L__BB2_14;
	mul.lo.s32 	%r860, %r998, 16807;
	and.b32  	%r998, %r860, 2147483647;
	add.s32 	%r861, %r1001, 1;
	rem.u32 	%r857, %r998, %r861;
	// begin inline asm
	nanosleep.u32 %r857;
	// end inline asm
	shr.u32 	%r1001, %r1001, 1;
	// begin inline asm
	ld.relaxed.gpu.v2.u32 {%r1008, %r1000}, [%rd43];
	// end inline asm
	bra.uni 	$L__BB2_12;
$L__BB2_14:
	setp.eq.s32 	%p123, %r1008, 101;
	mov.b32 	%r792, -1;
	vote.sync.ballot.b32 	%r794, %p123, %r792;
	// begin inline asm
	mov.u32 %r767, %lanemask_ge;
	// end inline asm
	and.b32  	%r795, %r794, %r767;
	or.b32  	%r796, %r795, -2147483648;
	add.s32 	%r797, %r796, -1;
	not.b32 	%r798, %r796;
	and.b32  	%r799, %r798, %r797;
	popc.b32 	%r771, %r799;
	mov.b32 	%r770, 1;
	// begin inline asm
	shfl.sync.down.b32 %r768, %r1000, %r770, %r771, %r792;
	// end inline asm
	setp.lt.s32 	%p125, %r641, %r771;
	selp.b32 	%r800, %r768, 0, %p125;
	add.s32 	%r774, %r800, %r1000;
	mov.b32 	%r775, 2;
	// begin inline asm
	shfl.sync.down.b32 %r773, %r774, %r775, %r771, %r792;
	// end inline asm
	add.s32 	%r54, %r641, 2;
	setp.gt.s32 	%p126, %r54, %r771;
	selp.b32 	%r801, 0, %r773, %p126;
	add.s32 	%r779, %r774, %r801;
	mov.b32 	%r780, 4;
	// begin inline asm
	shfl.sync.down.b32 %r778, %r779, %r780, %r771, %r792;
	// end inline asm
	add.s32 	%r55, %r641, 4;
	setp.gt.s32 	%p127, %r55, %r771;
	selp.b32 	%r802, 0, %r778, %p127;
	add.s32 	%r784, %r779, %r802;
	mov.b32 	%r785, 8;
	// begin inline asm
	shfl.sync.down.b32 %r783, %r784, %r785, %r771, %r792;
	// end inline asm
	add.s32 	%r56, %r641, 8;
	setp.gt.s32 	%p128, %r56, %r771;
	selp.b32 	%r803, 0, %r783, %p128;
	add.s32 	%r789, %r784, %r803;
	mov.b32 	%r790, 16;
	// begin inline asm
	shfl.sync.down.b32 %r788, %r789, %r790, %r771, %r792;
	// end inline asm
	add.s32 	%r57, %r641, 16;
	setp.gt.s32 	%p129, %r57, %r771;
	selp.b32 	%r804, 0, %r788, %p129;
	add.s32 	%r1005, %r789, %r804;
	add.s64 	%rd7, %rd1, 256;
	mov.b32 	%r1002, 952;
$L__BB2_15:
	setp.ne.s32 	%p130, %r1008, 101;
	mov.b32 	%r805, -1;
	vote.sync.all.pred 	%p131, %p130, %r805;
	not.pred 	%p132, %p131;
	@%p132 bra 	$L__BB2_20;
	shr.u32 	%r1002, %r1002, 1;
	mul.wide.s32 	%rd48, %r1006, 8;
	add.s64 	%rd49, %rd7, %rd48;
	add.s64 	%rd47, %rd49, -256;
	// begin inline asm
	ld.relaxed.gpu.v2.u32 {%r1008, %r1009}, [%rd47];
	// end inline asm
	mov.u32 	%r1010, %r1002;
$L__BB2_17:
	setp.eq.s32 	%p136, %r1008, 99;
	mov.b32 	%r813, -1;
	vote.sync.any.pred 	%p137, %p136, %r813;
	not.pred 	%p138, %p137;
	@%p138 bra 	$L__BB2_19;
	mul.lo.s32 	%r855, %r998, 16807;
	and.b32  	%r998, %r855, 2147483647;
	add.s32 	%r856, %r1010, 1;
	rem.u32 	%r852, %r998, %r856;
	// begin inline asm
	nanosleep.u32 %r852;
	// end inline asm
	shr.u32 	%r1010, %r1010, 1;
	// begin inline asm
	ld.relaxed.gpu.v2.u32 {%r1008, %r1009}, [%rd47];
	// end inline asm
	bra.uni 	$L__BB2_17;
$L__BB2_19:
	setp.eq.s32 	%p139, %r1008, 101;
	mov.b32 	%r839, -1;
	vote.sync.ballot.b32 	%r840, %p139, %r839;
	and.b32  	%r841, %r840, %r767;
	or.b32  	%r842, %r841, -2147483648;
	add.s32 	%r843, %r842, -1;
	not.b32 	%r844, %r842;
	and.b32  	%r845, %r844, %r843;
	popc.b32 	%r818, %r845;
	mov.b32 	%r817, 1;
	// begin inline asm
	shfl.sync.down.b32 %r815, %r1009, %r817, %r818, %r839;
	// end inline asm
	setp.lt.s32 	%p141, %r641, %r818;
	selp.b32 	%r846, %r815, 0, %p141;
	add.s32 	%r821, %r846, %r1009;
	mov.b32 	%r822, 2;
	// begin inline asm
	shfl.sync.down.b32 %r820, %r821, %r822, %r818, %r839;
	// end inline asm
	setp.gt.s32 	%p142, %r54, %r818;
	selp.b32 	%r847, 0, %r820, %p142;
	add.s32 	%r826, %r821, %r847;
	mov.b32 	%r827, 4;
	// begin inline asm
	shfl.sync.down.b32 %r825, %r826, %r827, %r818, %r839;
	// end inline asm
	setp.gt.s32 	%p143, %r55, %r818;
	selp.b32 	%r848, 0, %r825, %p143;
	add.s32 	%r831, %r826, %r848;
	mov.b32 	%r832, 8;
	// begin inline asm
	shfl.sync.down.b32 %r830, %r831, %r832, %r818, %r839;
	// end inline asm
	setp.gt.s32 	%p144, %r56, %r818;
	selp.b32 	%r849, 0, %r830, %p144;
	add.s32 	%r836, %r831, %r849;
	mov.b32 	%r837, 16;
	// begin inline asm
	shfl.sync.down.b32 %r835, %r836, %r837, %r818, %r839;
	// end inline asm
	setp.gt.s32 	%p145, %r57, %r818;
	selp.b32 	%r850, 0, %r835, %p145;
	add.s32 	%r851, %r850, %r1005;
	add.s32 	%r1005, %r851, %r836;
	add.s32 	%r1006, %r1006, -32;
	bra.uni 	$L__BB2_15;
$L__BB2_20:
	@%p119 bra 	$L__BB2_22;
	add.s32 	%r808, %r1005, %r37;
	add.s64 	%rd46, %rd5, 256;
	mov.b32 	%r807, 101;
	// begin inline asm
	st.relaxed.gpu.v2.u32 [%rd46], {%r807, %r808};
	// end inline asm
	st.shared.u32 	[_ZZN3cub18CUB_300001_SM_10006detail4scan16DeviceScanKernelINS2_10policy_hubIjjjjN4cuda3std3__44plusIvEEE10Policy1000EN6thrust24THRUST_300001_SM_1000_NS10device_ptrIjEESF_NS0_13ScanTileStateIjLb1EEES9_NS0_8NullTypeEjjLb0ESI_EEvT0_T1_T2_iT3_T4_T5_E12temp_storage+4], %r1005;
	st.shared.u32 	[_ZZN3cub18CUB_300001_SM_10006detail4scan16DeviceScanKernelINS2_10policy_hubIjjjjN4cuda3std3__44plusIvEEE10Policy1000EN6thrust24THRUST_300001_SM_1000_NS10device_ptrIjEESF_NS0_13ScanTileStateIjLb1EEES9_NS0_8NullTypeEjjLb0ESI_EEvT0_T1_T2_iT3_T4_T5_E12temp_storage+8], %r808;
$L__BB2_22:
	setp.ne.s32 	%p134, %r641, 0;
	mov.u32 	%r1011, %r39;
	@%p134 bra 	$L__BB2_24;
	st.shared.u32 	[_ZZN3cub18CUB_300001_SM_10006detail4scan16DeviceScanKernelINS2_10policy_hubIjjjjN4cuda3std3__44plusIvEEE10Policy1000EN6thrust24THRUST_300001_SM_1000_NS10device_ptrIjEESF_NS0_13ScanTileStateIjLb1EEES9_NS0_8NullTypeEjjLb0ESI_EEvT0_T1_T2_iT3_T4_T5_E12temp_storage+76], %r1005;
	mov.u32 	%r1011, %r1005;
$L__BB2_24:
	bar.sync 	0;
	setp.eq.s32 	%p135, %r4, 0;
	ld.shared.u32 	%r809, [_ZZN3cub18CUB_300001_SM_10006detail4scan16DeviceScanKernelINS2_10policy_hubIjjjjN4cuda3std3__44plusIvEEE10Policy1000EN6thrust24THRUST_300001_SM_1000_NS10device_ptrIjEESF_NS0_13ScanTileStateIjLb1EEES9_NS0_8NullTypeEjjLb0ESI_EEvT0_T1_T2_iT3_T4_T5_E12temp_storage+76];
	selp.b32 	%r810, 0, %r809, %p135;
	add.s32 	%r1012, %r810, %r1011;
$L__BB2_25:
	add.s32 	%r953, %r1012, %r9;
	add.s32 	%r954, %r10, %r953;
	add.s32 	%r955, %r11, %r954;
	add.s32 	%r956, %r12, %r955;
	add.s32 	%r957, %r13, %r956;
	add.s32 	%r958, %r14, %r957;
	add.s32 	%r959, %r15, %r958;
	add.s32 	%r960, %r16, %r959;
	add.s32 	%r961, %r17, %r960;
	add.s32 	%r962, %r18, %r961;
	add.s32 	%r963, %r19, %r962;
	add.s32 	%r964, %r20, %r963;
	add.s32 	%r965, %r21, %r964;
	add.s32 	%r966, %r22, %r965;
	add.s32 	%r967, %r23, %r966;
	add.s32 	%r968, %r24, %r967;
	add.s32 	%r969, %r25, %r968;
	add.s32 	%r970, %r26, %r969;
	add.s32 	%r971, %r27, %r970;
	add.s32 	%r972, %r28, %r971;
	add.s32 	%r973, %r29, %r972;
	add.s32 	%r974, %r30, %r973;
	bar.sync 	0;
	st.shared.v2.u32 	[%r8], {%r953, %r954};
	st.shared.v2.u32 	[%r8+8], {%r955, %r956};
	st.shared.v2.u32 	[%r8+16], {%r957, %r958};
	st.shared.v2.u32 	[%r8+24], {%r959, %r960};
	st.shared.v2.u32 	[%r8+32], {%r961, %r962};
	st.shared.v2.u32 	[%r8+40], {%r963, %r964};
	st.shared.v2.u32 	[%r8+48], {%r965, %r966};
	st.shared.v2.u32 	[%r8+56], {%r967, %r968};
	st.shared.v2.u32 	[%r8+64], {%r969, %r970};
	st.shared.v2.u32 	[%r8+72], {%r971, %r972};
	st.shared.v2.u32 	[%r8+80], {%r973, %r974};
	bar.warp.sync 	-1;
	ld.shared.u32 	%r975, [%r7];
	ld.shared.u32 	%r976, [%r7+128];
	ld.shared.u32 	%r977, [%r7+256];
	ld.shared.u32 	%r978, [%r7+384];
	ld.shared.u32 	%r979, [%r7+512];
	ld.shared.u32 	%r980, [%r7+640];
	ld.shared.u32 	%r981, [%r7+768];
	ld.shared.u32 	%r982, [%r7+896];
	ld.shared.u32 	%r983, [%r7+1024];
	ld.shared.u32 	%r984, [%r7+1152];
	ld.shared.u32 	%r985, [%r7+1280];
	ld.shared.u32 	%r986, [%r7+1408];
	ld.shared.u32 	%r987, [%r7+1536];
	ld.shared.u32 	%r988, [%r7+1664];
	ld.shared.u32 	%r989, [%r7+1792];
	ld.shared.u32 	%r990, [%r7+1920];
	ld.shared.u32 	%r991, [%r7+2048];
	ld.shared.u32 	%r992, [%r7+2176];
	ld.shared.u32 	%r993, [%r7+2304];
	ld.shared.u32 	%r994, [%r7+2432];
	ld.shared.u32 	%r995, [%r7+2560];
	ld.shared.u32 	%r996, [%r7+2688];
	add.s64 	%rd54, %rd3, %rd39;
	st.global.u32 	[%rd54], %r975;
	st.global.u32 	[%rd54+128], %r976;
	st.global.u32 	[%rd54+256], %r977;
	st.global.u32 	[%rd54+384], %r978;
	st.global.u32 	[%rd54+512], %r979;
	st.global.u32 	[%rd54+640], %r980;
	st.global.u32 	[%rd54+768], %r981;
	st.global.u32 	[%rd54+896], %r982;
	st.global.u32 	[%rd54+1024], %r983;
	st.global.u32 	[%rd54+1152], %r984;
	st.global.u32 	[%rd54+1280], %r985;
	st.global.u32 	[%rd54+1408], %r986;
	st.global.u32 	[%rd54+1536], %r987;
	st.global.u32 	[%rd54+1664], %r988;
	st.global.u32 	[%rd54+1792], %r989;
	st.global.u32 	[%rd54+1920], %r990;
	st.global.u32 	[%rd54+2048], %r991;
	st.global.u32 	[%rd54+2176], %r992;
	st.global.u32 	[%rd54+2304], %r993;
	st.global.u32 	[%rd54+2432], %r994;
	st.global.u32 	[%rd54+2560], %r995;
	st.global.u32 	[%rd54+2688], %r996;
	bra.uni 	$L__BB2_140;
$L__BB2_26:
	setp.eq.s32 	%p2, %r3, 0;
	@%p2 bra 	$L__BB2_140;
	mul.wide.u32 	%rd15, %r2, 4;
	add.s64 	%rd16, %rd2, %rd15;
	mov.u32 	%r82, %tid.x;
	ld.global.u32 	%r1034, [%rd16];
	and.b32  	%r236, %r82, 31;
	and.b32  	%r237, %r82, 992;
	mul.lo.s32 	%r238, %r237, 22;
	or.b32  	%r84, %r238, %r236;
	setp.ge.u32 	%p3, %r84, %r3;
	shl.b32 	%r239, %r84, 2;
	cvt.u64.u32 	%rd17, %r239;
	add.s64 	%rd9, %rd16, %rd17;
	mov.u32 	%r1013, %r1034;
	@%p3 bra 	$L__BB2_29;
	ld.global.u32 	%r1013, [%rd9];
$L__BB2_29:
	add.s32 	%r240, %r84, 32;
	setp.ge.u32 	%p4, %r240, %r3;
	mov.u32 	%r1014, %r1034;
	@%p4 bra 	$L__BB2_31;
	ld.global.u32 	%r1014, [%rd9+128];
$L__BB2_31:
	add.s32 	%r89, %r84, 64;
	setp.ge.u32 	%p5, %r89, %r3;
	mov.u32 	%r1015, %r1034;
	@%p5 bra 	$L__BB2_33;
	ld.global.u32 	%r1015, [%rd9+256];
$L__BB2_33:
	add.s32 	%r92, %r84, 96;
	setp.ge.u32 	%p6, %r92, %r3;
	mov.u32 	%r1016, %r1034;
	@%p6 bra 	$L__BB2_35;
	ld.global.u32 	%r1016, [%rd9+384];
$L__BB2_35:
	add.s32 	%r241, %r84, 128;
	setp.ge.u32 	%p7, %r241, %r3;
	mov.u32 	%r1017, %r1034;
	@%p7 bra 	$L__BB2_37;
	ld.global.u32 	%r1017, [%rd9+512];
$L__BB2_37:
	add.s32 	%r242, %r84, 160;
	setp.ge.u32 	%p8, %r242, %r3;
	mov.u32 	%r1018, %r1034;
	@%p8 bra 	$L__BB2_39;
	ld.global.u32 	%r1018, [%rd9+640];
$L__BB2_39:
	add.s32 	%r243, %r84, 192;
	setp.ge.u32 	%p9, %r243, %r3;
	mov.u32 	%r1019, %r1034;
	@%p9 bra 	$L__BB2_41;
	ld.global.u32 	%r1019, [%rd9+768];
$L__BB2_41:
	add.s32 	%r101, %r84, 224;
	setp.ge.u32 	%p10, %r101, %r3;
	mov.u32 	%r1020, %r1034;
	@%p10 bra 	$L__BB2_43;
	ld.global.u32 	%r1020, [%rd9+896];
$L__BB2_43:
	add.s32 	%r244, %r84, 256;
	setp.ge.u32 	%p11, %r244, %r3;
	mov.u32 	%r1021, %r1034;
	@%p11 bra 	$L__BB2_45;
	ld.global.u32 	%r1021, [%rd9+1024];
$L__BB2_45:
	add.s32 	%r245, %r84, 288;
	setp.ge.u32 	%p12, %r245, %r3;
	mov.u32 	%r1022, %r1034;
	@%p12 bra 	$L__BB2_47;
	ld.global.u32 	%r1022, [%rd9+1152];
$L__BB2_47:
	add.s32 	%r246, %r84, 320;
	setp.ge.u32 	%p13, %r246, %r3;
	mov.u32 	%r1023, %r1034;
	@%p13 bra 	$L__BB2_49;
	ld.global.u32 	%r1023, [%rd9+1280];
$L__BB2_49:
	add.s32 	%r110, %r84, 352;
	setp.ge.u32 	%p14, %r110, %r3;
	mov.u32 	%r1024, %r1034;
	@%p14 bra 	$L__BB2_51;
	ld.global.u32 	%r1024, [%rd9+1408];
$L__BB2_51:
	add.s32 	%r113, %r84, 384;
	setp.ge.u32 	%p15, %r113, %r3;
	mov.u32 	%r1025, %r1034;
	@%p15 bra 	$L__BB2_53;
	ld.global.u32 	%r1025, [%rd9+1536];
$L__BB2_53:
	add.s32 	%r116, %r84, 416;
	setp.ge.u32 	%p16, %r116, %r3;
	mov.u32 	%r1026, %r1034;
	@%p16 bra 	$L__BB2_55;
	ld.global.u32 	%r1026, [%rd9+1664];
$L__BB2_55:
	add.s32 	%r119, %r84, 448;
	setp.ge.u32 	%p17, %r119, %r3;
	mov.u32 	%r1027, %r1034;
	@%p17 bra 	$L__BB2_57;
	ld.global.u32 	%r1027, [%rd9+1792];
$L__BB2_57:
	add.s32 	%r247, %r84, 480;
	setp.ge.u32 	%p18, %r247, %r3;
	mov.u32 	%r1028, %r1034;
	@%p18 bra 	$L__BB2_59;
	ld.global.u32 	%r1028, [%rd9+1920];
$L__BB2_59:
	add.s32 	%r248, %r84, 512;
	setp.ge.u32 	%p19, %r248, %r3;
	mov.u32 	%r1029, %r1034;
	@%p19 bra 	$L__BB2_61;
	ld.global.u32 	%r1029, [%rd9+2048];
$L__BB2_61:
	add.s32 	%r126, %r84, 544;
	setp.ge.u32 	%p20, %r126, %r3;
	mov.u32 	%r1030, %r1034;
	@%p20 bra 	$L__BB2_63;
	ld.global.u32 	%r1030, [%rd9+2176];
$L__BB2_63:
	add.s32 	%r249, %r84, 576;
	setp.ge.u32 	%p21, %r249, %r3;
	mov.u32 	%r1031, %r1034;
	@%p21 bra 	$L__BB2_65;
	ld.global.u32 	%r1031, [%rd9+2304];
$L__BB2_65:
	add.s32 	%r131, %r84, 608;
	setp.ge.u32 	%p22, %r131, %r3;
	mov.u32 	%r1032, %r1034;
	@%p22 bra 	$L__BB2_67;
	ld.global.u32 	%r1032, [%rd9+2432];
$L__BB2_67:
	add.s32 	%r250, %r84, 640;
	setp.ge.u32 	%p23, %r250, %r3;
	mov.u32 	%r1033, %r1034;
	@%p23 bra 	$L__BB2_69;
	ld.global.u32 	%r1033, [%rd9+2560];
$L__BB2_69:
	add.s32 	%r251, %r84, 672;
	setp.ge.u32 	%p24, %r251, %r3;
	@%p24 bra 	$L__BB2_71;
	ld.global.u32 	%r1034, [%rd9+2688];
$L__BB2_71:
	// begin inline asm
	mov.u32 %r252, %laneid;
	// end inline asm
	shr.u32 	%r139, %r82, 5;
	mad.lo.s32 	%r253, %r139, 704, %r252;
	shl.b32 	%r254, %r253, 2;
	mov.u32 	%r255, _ZZN3cub18CUB_300001_SM_10006detail4scan16DeviceScanKernelINS2_10policy_hubIjjjjN4cuda3std3__44plusIvEEE10Policy1000EN6thrust24THRUST_300001_SM_1000_NS10device_ptrIjEESF_NS0_13ScanTileStateIjLb1EEES9_NS0_8NullTypeEjjLb0ESI_EEvT0_T1_T2_iT3_T4_T5_E12temp_storage;
	add.s32 	%r140, %r255, %r254;
	st.shared.u32 	[%r140], %r1013;
	st.shared.u32 	[%r140+128], %r1014;
	st.shared.u32 	[%r140+256], %r1015;
	st.shared.u32 	[%r140+384], %r1016;
	st.shared.u32 	[%r140+512], %r1017;
	st.shared.u32 	[%r140+640], %r1018;
	st.shared.u32 	[%r140+768], %r1019;
	st.shared.u32 	[%r140+896], %r1020;
	st.shared.u32 	[%r140+1024], %r1021;
	st.shared.u32 	[%r140+1152], %r1022;
	st.shared.u32 	[%r140+1280], %r1023;
	st.shared.u32 	[%r140+1408], %r1024;
	st.shared.u32 	[%r140+1536], %r1025;
	st.shared.u32 	[%r140+1664], %r1026;
	st.shared.u32 	[%r140+1792], %r1027;
	st.shared.u32 	[%r140+1920], %r1028;
	st.shared.u32 	[%r140+2048], %r1029;
	st.shared.u32 	[%r140+2176], %r1030;
	st.shared.u32 	[%r140+2304], %r1031;
	st.shared.u32 	[%r140+2432], %r1032;
	st.shared.u32 	[%r140+2560], %r1033;
	st.shared.u32 	[%r140+2688], %r1034;
	bar.warp.sync 	-1;
	mad.lo.s32 	%r141, %r252, 84, %r140;
	ld.shared.v2.u32 	{%r142, %r143}, [%r141];
	ld.shared.v2.u32 	{%r144, %r145}, [%r141+8];
	ld.shared.v2.u32 	{%r146, %r147}, [%r141+16];
	ld.shared.v2.u32 	{%r148, %r149}, [%r141+24];
	ld.shared.v2.u32 	{%r150, %r151}, [%r141+32];
	ld.shared.v2.u32 	{%r152, %r153}, [%r141+40];
	ld.shared.v2.u32 	{%r154, %r155}, [%r141+48];
	ld.shared.v2.u32 	{%r156, %r157}, [%r141+56];
	ld.shared.v2.u32 	{%r158, %r159}, [%r141+64];
	ld.shared.v2.u32 	{%r160, %r161}, [%r141+72];
	ld.shared.v2.u32 	{%r162, %r163}, [%r141+80];
	bar.sync 	0;
	setp.ne.s32 	%p25, %r998, 0;
	@%p25 bra 	$L__BB2_75;
	add.s32 	%r485, %r143, %r142;
	add.s32 	%r486, %r144, %r485;
	add.s32 	%r487, %r145, %r486;
	add.s32 	%r488, %r146, %r487;
	add.s32 	%r489, %r147, %r488;
	add.s32 	%r490, %r148, %r489;
	add.s32 	%r491, %r149, %r490;
	add.s32 	%r492, %r150, %r491;
	add.s32 	%r493, %r151, %r492;
	add.s32 	%r494, %r152, %r493;
	add.s32 	%r495, %r153, %r494;
	add.s32 	%r496, %r154, %r495;
	add.s32 	%r497, %r155, %r496;
	add.s32 	%r498, %r156, %r497;
	add.s32 	%r499, %r157, %r498;
	add.s32 	%r500, %r158, %r499;
	add.s32 	%r501, %r159, %r500;
	add.s32 	%r502, %r160, %r501;
	add.s32 	%r503, %r161, %r502;
	add.s32 	%r504, %r162, %r503;
	add.s32 	%r459, %r163, %r504;
	mov.b32 	%r457, 1;
	mov.b32 	%r482, 0;
	mov.b32 	%r484, -1;
	// begin inline asm
	{  .reg .u32 r0;  .reg .pred p;  shfl.sync.up.b32 r0|p, %r459, %r457, %r482, %r484;  @p add.u32 r0, r0, %r459;  mov.u32 %r455, r0;}
	// end inline asm
	mov.b32 	%r463, 2;
	// begin inline asm
	{  .reg .u32 r0;  .reg .pred p;  shfl.sync.up.b32 r0|p, %r455, %r463, %r482, %r484;  @p add.u32 r0, r0, %r455;  mov.u32 %r461, r0;}
	// end inline asm
	mov.b32 	%r469, 4;
	// begin inline asm
	{  .reg .u32 r0;  .reg .pred p;  shfl.sync.up.b32 r0|p, %r461, %r469, %r482, %r484;  @p add.u32 r0, r0, %r461;  mov.u32 %r467, r0;}
	// end inline asm
	mov.b32 	%r475, 8;
	// begin inline asm
	{  .reg .u32 r0;  .reg .pred p;  shfl.sync.up.b32 r0|p, %r467, %r475, %r482, %r484;  @p add.u32 r0, r0, %r467;  mov.u32 %r473, r0;}
	// end inline asm
	mov.b32 	%r481, 16;
	// begin inline asm
	{  .reg .u32 r0;  .reg .pred p;  shfl.sync.up.b32 r0|p, %r473, %r481, %r482, %r484;  @p add.u32 r0, r0, %r473;  mov.u32 %r479, r0;}
	// end inline asm
	setp.ne.s32 	%p67, %r252, 31;
	@%p67 bra 	$L__BB2_74;
	shl.b32 	%r505, %r139, 2;
	mov.u32 	%r506, _ZZN3cub18CUB_300001_SM_10006detail4scan16DeviceScanKernelINS2_10policy_hubIjjjjN4cuda3std3__44plusIvEEE10Policy1000EN6thrust24THRUST_300001_SM_1000_NS10device_ptrIjEESF_NS0_13ScanTileStateIjLb1EEES9_NS0_8NullTypeEjjLb0ESI_EEvT0_T1_T2_iT3_T4_T5_E12temp_storage;
	add.s32 	%r507, %r506, %r505;
	st.shared.u32 	[%r507+16], %r479;
$L__BB2_74:
	sub.s32 	%r508, %r479, %r459;
	bar.sync 	0;
	ld.shared.v4.u32 	{%r509, %r510, %r511, %r512}, [_ZZN3cub18CUB_300001_SM_10006detail4scan16DeviceScanKernelINS2_10policy_hubIjjjjN4cuda3std3__44plusIvEEE10Policy1000EN6thrust24THRUST_300001_SM_1000_NS10device_ptrIjEESF_NS0_13ScanTileStateIjLb1EEES9_NS0_8NullTypeEjjLb0ESI_EEvT0_T1_T2_iT3_T4_T5_E12temp_storage+16];
	add.s32 	%r513, %r510, %r509;
	setp.eq.s32 	%p68, %r139, 2;
	selp.b32 	%r514, %r513, %r509, %p68;
	add.s32 	%r515, %r513, %r511;
	setp.eq.s32 	%p69, %r139, 3;
	selp.b32 	%r516, %r515, %r514, %p69;
	add.s32 	%r517, %r515, %r512;
	setp.eq.s32 	%p70, %r139, 4;
	selp.b32 	%r518, %r517, %r516, %p70;
	ld.shared.v4.u32 	{%r519, %r520, %r521, %r522}, [_ZZN3cub18CUB_300001_SM_10006detail4scan16DeviceScanKernelINS2_10policy_hubIjjjjN4cuda3std3__44plusIvEEE10Policy1000EN6thrust24THRUST_300001_SM_1000_NS10device_ptrIjEESF_NS0_13ScanTileStateIjLb1EEES9_NS0_8NullTypeEjjLb0ESI_EEvT0_T1_T2_iT3_T4_T5_E12temp_storage+32];
	add.s32 	%r523, %r517, %r519;
	setp.eq.s32 	%p71, %r139, 5;
	selp.b32 	%r524, %r523, %r518, %p71;
	add.s32 	%r525, %r523, %r520;
	setp.eq.s32 	%p72, %r139, 6;
	selp.b32 	%r526, %r525, %r524, %p72;
	add.s32 	%r527, %r525, %r521;
	setp.eq.s32 	%p73, %r139, 7;
	selp.b32 	%r528, %r527, %r526, %p73;
	add.s32 	%r529, %r527, %r522;
	setp.eq.s32 	%p74, %r139, 8;
	selp.b32 	%r530, %r529, %r528, %p74;
	.pragma "used_bytes_mask 4095";
	ld.shared.v4.u32 	{%r531, %r532, %r533, %r534}, [_ZZN3cub18CUB_300001_SM_10006detail4scan16DeviceScanKernelINS2_10policy_hubIjjjjN4cuda3std3__44plusIvEEE10Policy1000EN6thrust24THRUST_300001_SM_1000_NS10device_ptrIjEESF_NS0_13ScanTileStateIjLb1EEES9_NS0_8NullTypeEjjLb0ESI_EEvT0_T1_T2_iT3_T4_T5_E12temp_storage+48];
	add.s32 	%r535, %r529, %r531;
	setp.eq.s32 	%p75, %r139, 9;
	selp.b32 	%r536, %r535, %r530, %p75;
	add.s32 	%r537, %r535, %r532;
	setp.eq.s32 	%p76, %r139, 10;
	selp.b32 	%r538, %r537, %r536, %p76;
	add.s32 	%r539, %r537, %r533;
	setp.eq.s32 	%p77, %r139, 11;
	selp.b32 	%r540, %r539, %r538, %p77;
	setp.lt.u32 	%p78, %r82, 32;
	setp.eq.s32 	%p79, %r252, 0;
	selp.b32 	%r541, 0, %r508, %p79;
	add.s32 	%r542, %r540, %r541;
	selp.b32 	%r543, %r508, %r542, %p78;
	setp.eq.s32 	%p80, %r82, 0;
	selp.b32 	%r1049, 0, %r543, %p80;
	bra.uni 	$L__BB2_94;
$L__BB2_75:
	add.s32 	%r286, %r143, %r142;
	add.s32 	%r287, %r144, %r286;
	add.s32 	%r288, %r145, %r287;
	add.s32 	%r289, %r146, %r288;
	add.s32 	%r290, %r147, %r289;
	add.s32 	%r291, %r148, %r290;
	add.s32 	%r292, %r149, %r291;
	add.s32 	%r293, %r150, %r292;
	add.s32 	%r294, %r151, %r293;
	add.s32 	%r295, %r152, %r294;
	add.s32 	%r296, %r153, %r295;
	add.s32 	%r297, %r154, %r296;
	add.s32 	%r298, %r155, %r297;
	add.s32 	%r299, %r156, %r298;
	add.s32 	%r300, %r157, %r299;
	add.s32 	%r301, %r158, %r300;
	add.s32 	%r302, %r159, %r301;
	add.s32 	%r303, %r160, %r302;
	add.s32 	%r304, %r161, %r303;
	add.s32 	%r305, %r162, %r304;
	add.s32 	%r260, %r163, %r305;
	mov.b32 	%r258, 1;
	mov.b32 	%r283, 0;
	mov.b32 	%r285, -1;
	// begin inline asm
	{  .reg .u32 r0;  .reg .pred p;  shfl.sync.up.b32 r0|p, %r260, %r258, %r283, %r285;  @p add.u32 r0, r0, %r260;  mov.u32 %r256, r0;}
	// end inline asm
	mov.b32 	%r264, 2;
	// begin inline asm
	{  .reg .u32 r0;  .reg .pred p;  shfl.sync.up.b32 r0|p, %r256, %r264, %r283, %r285;  @p add.u32 r0, r0, %r256;  mov.u32 %r262, r0;}
	// end inline asm
	mov.b32 	%r270, 4;
	// begin inline asm
	{  .reg .u32 r0;  .reg .pred p;  shfl.sync.up.b32 r0|p, %r262, %r270, %r283, %r285;  @p add.u32 r0, r0, %r262;  mov.u32 %r268, r0;}
	// end inline asm
	mov.b32 	%r276, 8;
	// begin inline asm
	{  .reg .u32 r0;  .reg .pred p;  shfl.sync.up.b32 r0|p, %r268, %r276, %r283, %r285;  @p add.u32 r0, r0, %r268;  mov.u32 %r274, r0;}
	// end inline asm
	mov.b32 	%r282, 16;
	// begin inline asm
	{  .reg .u32 r0;  .reg .pred p;  shfl.sync.up.b32 r0|p, %r274, %r282, %r283, %r285;  @p add.u32 r0, r0, %r274;  mov.u32 %r280, r0;}
	// end inline asm
	setp.ne.s32 	%p26, %r252, 31;
	@%p26 bra 	$L__BB2_77;
	shl.b32 	%r306, %r139, 2;
	mov.u32 	%r307, _ZZN3cub18CUB_300001_SM_10006detail4scan16DeviceScanKernelINS2_10policy_hubIjjjjN4cuda3std3__44plusIvEEE10Policy1000EN6thrust24THRUST_300001_SM_1000_NS10device_ptrIjEESF_NS0_13ScanTileStateIjLb1EEES9_NS0_8NullTypeEjjLb0ESI_EEvT0_T1_T2_iT3_T4_T5_E12temp_storage;
	add.s32 	%r308, %r307, %r306;
	st.shared.u32 	[%r308+16], %r280;
$L__BB2_77:
	sub.s32 	%r309, %r280, %r260;
	bar.sync 	0;
	ld.shared.v4.u32 	{%r310, %r311, %r312, %r313}, [_ZZN3cub18CUB_300001_SM_10006detail4scan16DeviceScanKernelINS2_10policy_hubIjjjjN4cuda3std3__44plusIvEEE10Policy1000EN6thrust24THRUST_300001_SM_1000_NS10device_ptrIjEESF_NS0_13ScanTileStateIjLb1EEES9_NS0_8NullTypeEjjLb0ESI_EEvT0_T1_T2_iT3_T4_T5_E12temp_storage+16];
	add.s32 	%r314, %r311, %r310;
	setp.eq.s32 	%p27, %r139, 2;
	selp.b32 	%r315, %r314, %r310, %p27;
	add.s32 	%r316, %r314, %r312;
	setp.eq.s32 	%p28, %r139, 3;
	selp.b32 	%r317, %r316, %r315, %p28;
	add.s32 	%r318, %r316, %r313;
	setp.eq.s32 	%p29, %r139, 4;
	selp.b32 	%r319, %r318, %r317, %p29;
	ld.shared.v4.u32 	{%r320, %r321, %r322, %r323}, [_ZZN3cub18CUB_300001_SM_10006detail4scan16DeviceScanKernelINS2_10policy_hubIjjjjN4cuda3std3__44plusIvEEE10Policy1000EN6thrust24THRUST_300001_SM_1000_NS10device_ptrIjEESF_NS0_13ScanTileStateIjLb1EEES9_NS0_8NullTypeEjjLb0ESI_EEvT0_T1_T2_iT3_T4_T5_E12temp_storage+32];
	add.s32 	%r324, %r318, %r320;
	setp.eq.s32 	%p30, %r139, 5;
	selp.b32 	%r325, %r324, %r319, %p30;
	add.s32 	%r326, %r324, %r321;
	setp.eq.s32 	%p31, %r139, 6;
	selp.b32 	%r327, %r326, %r325, %p31;
	add.s32 	%r328, %r326, %r322;
	setp.eq.s32 	%p32, %r139, 7;
	selp.b32 	%r329, %r328, %r327, %p32;
	add.s32 	%r330, %r328, %r323;
	setp.eq.s32 	%p33, %r139, 8;
	selp.b32 	%r331, %r330, %r329, %p33;
	ld.shared.v4.u32 	{%r332, %r333, %r334, %r335}, [_ZZN3cub18CUB_300001_SM_10006detail4scan16DeviceScanKernelINS2_10policy_hubIjjjjN4cuda3std3__44plusIvEEE10Policy1000EN6thrust24THRUST_300001_SM_1000_NS10device_ptrIjEESF_NS0_13ScanTileStateIjLb1EEES9_NS0_8NullTypeEjjLb0ESI_EEvT0_T1_T2_iT3_T4_T5_E12temp_storage+48];
	add.s32 	%r336, %r330, %r332;
	setp.eq.s32 	%p34, %r139, 9;
	selp.b32 	%r337, %r336, %r331, %p34;
	add.s32 	%r338, %r336, %r333;
	setp.eq.s32 	%p35, %r139, 10;
	selp.b32 	%r339, %r338, %r337, %p35;
	add.s32 	%r340, %r338, %r334;
	setp.eq.s32 	%p36, %r139, 11;
	selp.b32 	%r341, %r340, %r339, %p36;
	add.s32 	%r169, %r340, %r335;
	setp.gt.u32 	%p37, %r82, 31;
	setp.lt.u32 	%p38, %r82, 32;
	setp.eq.s32 	%p39, %r252, 0;
	selp.b32 	%r342, 0, %r309, %p39;
	add.s32 	%r1048, %r341, %r342;
	selp.b32 	%r171, %r309, %r1048, %p38;
	@%p37 bra 	$L__BB2_93;
	setp.ne.s32 	%p40, %r82, 0;
	mul.wide.s32 	%rd18, %r998, 8;
	add.s64 	%rd10, %rd1, %rd18;
	@%p40 bra 	$L__BB2_80;
	st.shared.u32 	[_ZZN3cub18CUB_300001_SM_10006detail4scan16DeviceScanKernelINS2_10policy_hubIjjjjN4cuda3std3__44plusIvEEE10Policy1000EN6thrust24THRUST_300001_SM_1000_NS10device_ptrIjEESF_NS0_13ScanTileStateIjLb1EEES9_NS0_8NullTypeEjjLb0ESI_EEvT0_T1_T2_iT3_T4_T5_E12temp_storage+12], %r169;
	add.s64 	%rd19, %rd10, 256;
	mov.b32 	%r343, 100;
	// begin inline asm
	st.relaxed.gpu.v2.u32 [%rd19], {%r343, %r169};
	// end inline asm
$L__BB2_80:
	not.b32 	%r349, %r82;
	add.s32 	%r1043, %r998, %r349;
	mov.b32 	%r345, 830;
	// begin inline asm
	nanosleep.u32 %r345;
	// end inline asm
	mul.wide.s32 	%rd21, %r1043, 8;
	add.s64 	%rd22, %rd1, %rd21;
	add.s64 	%rd20, %rd22, 256;
	// begin inline asm
	ld.relaxed.gpu.v2.u32 {%r1045, %r1037}, [%rd20];
	// end inline asm
	mov.b32 	%r1038, 952;
$L__BB2_81:
	setp.eq.s32 	%p41, %r1045, 99;
	mov.b32 	%r350, -1;
	vote.sync.any.pred 	%p42, %p41, %r350;
	not.pred 	%p43, %p42;
	@%p43 bra 	$L__BB2_83;
	mul.lo.s32 	%r453, %r998, 16807;
	and.b32  	%r998, %r453, 2147483647;
	add.s32 	%r454, %r1038, 1;
	rem.u32 	%r450, %r998, %r454;
	// begin inline asm
	nanosleep.u32 %r450;
	// end inline asm
	shr.u32 	%r1038, %r1038, 1;
	// begin inline asm
	ld.relaxed.gpu.v2.u32 {%r1045, %r1037}, [%rd20];
	// end inline asm
	bra.uni 	$L__BB2_81;
$L__BB2_83:
	setp.eq.s32 	%p44, %r1045, 101;
	mov.b32 	%r377, -1;
	vote.sync.ballot.b32 	%r379, %p44, %r377;
	// begin inline asm
	mov.u32 %r352, %lanemask_ge;
	// end inline asm
	and.b32  	%r380, %r379, %r352;
	or.b32  	%r381, %r380, -2147483648;
	add.s32 	%r382, %r381, -1;
	not.b32 	%r383, %r381;
	and.b32  	%r384, %r383, %r382;
	popc.b32 	%r356, %r384;
	mov.b32 	%r355, 1;
	// begin inline asm
	shfl.sync.down.b32 %r353, %r1037, %r355, %r356, %r377;
	// end inline asm
	setp.lt.s32 	%p46, %r252, %r356;
	selp.b32 	%r385, %r353, 0, %p46;
	add.s32 	%r359, %r385, %r1037;
	mov.b32 	%r360, 2;
	// begin inline asm
	shfl.sync.down.b32 %r358, %r359, %r360, %r356, %r377;
	// end inline asm
	add.s32 	%r386, %r252, 2;
	setp.gt.s32 	%p47, %r386, %r356;
	selp.b32 	%r387, 0, %r358, %p47;
	add.s32 	%r364, %r359, %r387;
	mov.b32 	%r365, 4;
	// begin inline asm
	shfl.sync.down.b32 %r363, %r364, %r365, %r356, %r377;
	// end inline asm
	add.s32 	%r388, %r252, 4;
	setp.gt.s32 	%p48, %r388, %r356;
	selp.b32 	%r389, 0, %r363, %p48;
	add.s32 	%r369, %r364, %r389;
	mov.b32 	%r370, 8;
	// begin inline asm
	shfl.sync.down.b32 %r368, %r369, %r370, %r356, %r377;
	// end inline asm
	add.s32 	%r390, %r252, 8;
	setp.gt.s32 	%p49, %r390, %r356;
	selp.b32 	%r391, 0, %r368, %p49;
	add.s32 	%r374, %r369, %r391;
	mov.b32 	%r375, 16;
	// begin inline asm
	shfl.sync.down.b32 %r373, %r374, %r375, %r356, %r377;
	// end inline asm
	add.s32 	%r392, %r252, 16;
	setp.gt.s32 	%p50, %r392, %r356;
	selp.b32 	%r393, 0, %r373, %p50;
	add.s32 	%r1041, %r374, %r393;
	add.s64 	%rd11, %rd1, 256;
	mov.b32 	%r1039, 952;
$L__BB2_84:
	setp.ne.s32 	%p51, %r1045, 101;
	mov.b32 	%r394, -1;
	vote.sync.all.pred 	%p52, %p51, %r394;
	not.pred 	%p53, %p52;
	@%p53 bra 	$L__BB2_89;
	shr.u32 	%r1039, %r1039, 1;
	mul.wide.s32 	%rd25, %r1043, 8;
	add.s64 	%rd26, %rd11, %rd25;
	add.s64 	%rd24, %rd26, -256;
	// begin inline asm
	ld.relaxed.gpu.v2.u32 {%r1045, %r1046}, [%rd24];
	// end inline asm
	mov.u32 	%r1047, %r1039;
$L__BB2_86:
	setp.eq.s32 	%p57, %r1045, 99;
	mov.b32 	%r402, -1;
	vote.sync.any.pred 	%p58, %p57, %r402;
	not.pred 	%p59, %p58;
	@%p59 bra 	$L__BB2_88;
	mul.lo.s32 	%r448, %r998, 16807;
	and.b32  	%r998, %r448, 2147483647;
	add.s32 	%r449, %r1047, 1;
	rem.u32 	%r445, %r998, %r449;
	// begin inline asm
	nanosleep.u32 %r445;
	// end inline asm
	shr.u32 	%r1047, %r1047, 1;
	// begin inline asm
	ld.relaxed.gpu.v2.u32 {%r1045, %r1046}, [%rd24];
	// end inline asm
	bra.uni 	$L__BB2_86;
$L__BB2_88:
	setp.eq.s32 	%p60, %r1045, 101;
	mov.b32 	%r428, -1;
	vote.sync.ballot.b32 	%r429, %p60, %r428;
	and.b32  	%r430, %r429, %r352;
	or.b32  	%r431, %r430, -2147483648;
	add.s32 	%r432, %r431, -1;
	not.b32 	%r433, %r431;
	and.b32  	%r434, %r433, %r432;
	popc.b32 	%r407, %r434;
	mov.b32 	%r406, 1;
	// begin inline asm
	shfl.sync.down.b32 %r404, %r1046, %r406, %r407, %r428;
	// end inline asm
	setp.lt.s32 	%p62, %r252, %r407;
	selp.b32 	%r435, %r404, 0, %p62;
	add.s32 	%r410, %r435, %r1046;
	mov.b32 	%r411, 2;
	// begin inline asm
	shfl.sync.down.b32 %r409, %r410, %r411, %r407, %r428;
	// end inline asm
	add.s32 	%r436, %r252, 2;
	setp.gt.s32 	%p63, %r436, %r407;
	selp.b32 	%r437, 0, %r409, %p63;
	add.s32 	%r415, %r410, %r437;
	mov.b32 	%r416, 4;
	// begin inline asm
	shfl.sync.down.b32 %r414, %r415, %r416, %r407, %r428;
	// end inline asm
	add.s32 	%r438, %r252, 4;
	setp.gt.s32 	%p64, %r438, %r407;
	selp.b32 	%r439, 0, %r414, %p64;
	add.s32 	%r420, %r415, %r439;
	mov.b32 	%r421, 8;
	// begin inline asm
	shfl.sync.down.b32 %r419, %r420, %r421, %r407, %r428;
	// end inline asm
	add.s32 	%r440, %r252, 8;
	setp.gt.s32 	%p65, %r440, %r407;
	selp.b32 	%r441, 0, %r419, %p65;
	add.s32 	%r425, %r420, %r441;
	mov.b32 	%r426, 16;
	// begin inline asm
	shfl.sync.down.b32 %r424, %r425, %r426, %r407, %r428;
	// end inline asm
	add.s32 	%r442, %r252, 16;
	setp.gt.s32 	%p66, %r442, %r407;
	selp.b32 	%r443, 0, %r424, %p66;
	add.s32 	%r444, %r443, %r1041;
	add.s32 	%r1041, %r444, %r425;
	add.s32 	%r1043, %r1043, -32;
	bra.uni 	$L__BB2_84;
$L__BB2_89:
	@%p40 bra 	$L__BB2_91;
	add.s32 	%r397, %r1041, %r169;
	add.s64 	%rd23, %rd10, 256;
	mov.b32 	%r396, 101;
	// begin inline asm
	st.relaxed.gpu.v2.u32 [%rd23], {%r396, %r397};
	// end inline asm
	st.shared.u32 	[_ZZN3cub18CUB_300001_SM_10006detail4scan16DeviceScanKernelINS2_10policy_hubIjjjjN4cuda3std3__44plusIvEEE10Policy1000EN6thrust24THRUST_300001_SM_1000_NS10device_ptrIjEESF_NS0_13ScanTileStateIjLb1EEES9_NS0_8NullTypeEjjLb0ESI_EEvT0_T1_T2_iT3_T4_T5_E12temp_storage+4], %r1041;
	st.shared.u32 	[_ZZN3cub18CUB_300001_SM_10006detail4scan16DeviceScanKernelINS2_10policy_hubIjjjjN4cuda3std3__44plusIvEEE10Policy1000EN6thrust24THRUST_300001_SM_1000_NS10device_ptrIjEESF_NS0_13ScanTileStateIjLb1EEES9_NS0_8NullTypeEjjLb0ESI_EEvT0_T1_T2_iT3_T4_T5_E12temp_storage+8], %r397;
$L__BB2_91:
	setp.ne.s32 	%p55, %r252, 0;
	mov.u32 	%r1048, %r171;
	@%p55 bra 	$L__BB2_93;
	st.shared.u32 	[_ZZN3cub18CUB_300001_SM_10006detail4scan16DeviceScanKernelINS2_10policy_hubIjjjjN4cuda3std3__44plusIvEEE10Policy1000EN6thrust24THRUST_300001_SM_1000_NS10device_ptrIjEESF_NS0_13ScanTileStateIjLb1EEES9_NS0_8NullTypeEjjLb0ESI_EEvT0_T1_T2_iT3_T4_T5_E12temp_storage+76], %r1041;
	mov.u32 	%r1048, %r1041;
$L__BB2_93:
	bar.sync 	0;
	setp.eq.s32 	%p56, %r82, 0;
	ld.shared.u32 	%r398, [_ZZN3cub18CUB_300001_SM_10006detail4scan16DeviceScanKernelINS2_10policy_hubIjjjjN4cuda3std3__44plusIvEEE10Policy1000EN6thrust24THRUST_300001_SM_1000_NS10device_ptrIjEESF_NS0_13ScanTileStateIjLb1EEES9_NS0_8NullTypeEjjLb0ESI_EEvT0_T1_T2_iT3_T4_T5_E12temp_storage+76];
	selp.b32 	%r399, 0, %r398, %p56;
	add.s32 	%r1049, %r399, %r1048;
$L__BB2_94:
	add.s32 	%r544, %r1049, %r142;
	add.s32 	%r545, %r143, %r544;
	add.s32 	%r546, %r144, %r545;
	add.s32 	%r547, %r145, %r546;
	add.s32 	%r548, %r146, %r547;
	add.s32 	%r549, %r147, %r548;
	add.s32 	%r550, %r148, %r549;
	add.s32 	%r551, %r149, %r550;
	add.s32 	%r552, %r150, %r551;
	add.s32 	%r553, %r151, %r552;
	add.s32 	%r554, %r152, %r553;
	add.s32 	%r555, %r153, %r554;
	add.s32 	%r556, %r154, %r555;
	add.s32 	%r557, %r155, %r556;
	add.s32 	%r558, %r156, %r557;
	add.s32 	%r559, %r157, %r558;
	add.s32 	%r560, %r158, %r559;
	add.s32 	%r561, %r159, %r560;
	add.s32 	%r562, %r160, %r561;
	add.s32 	%r563, %r161, %r562;
	add.s32 	%r564, %r162, %r563;
	add.s32 	%r565, %r163, %r564;
	bar.sync 	0;
	st.shared.v2.u32 	[%r141], {%r544, %r545};
	st.shared.v2.u32 	[%r141+8], {%r546, %r547};
	st.shared.v2.u32 	[%r141+16], {%r548, %r549};
	st.shared.v2.u32 	[%r141+24], {%r550, %r551};
	st.shared.v2.u32 	[%r141+32], {%r552, %r553};
	st.shared.v2.u32 	[%r141+40], {%r554, %r555};
	st.shared.v2.u32 	[%r141+48], {%r556, %r557};
	st.shared.v2.u32 	[%r141+56], {%r558, %r559};
	st.shared.v2.u32 	[%r141+64], {%r560, %r561};
	st.shared.v2.u32 	[%r141+72], {%r562, %r563};
	st.shared.v2.u32 	[%r141+80], {%r564, %r565};
	bar.warp.sync 	-1;
	ld.shared.u32 	%r210, [%r140];
	ld.shared.u32 	%r211, [%r140+128];
	ld.shared.u32 	%r212, [%r140+256];
	ld.shared.u32 	%r213, [%r140+384];
	ld.shared.u32 	%r214, [%r140+512];
	ld.shared.u32 	%r215, [%r140+640];
	ld.shared.u32 	%r216, [%r140+768];
	ld.shared.u32 	%r217, [%r140+896];
	ld.shared.u32 	%r218, [%r140+1024];
	ld.shared.u32 	%r219, [%r140+1152];
	ld.shared.u32 	%r220, [%r140+1280];
	ld.shared.u32 	%r221, [%r140+1408];
	ld.shared.u32 	%r222, [%r140+1536];
	ld.shared.u32 	%r223, [%r140+1664];
	ld.shared.u32 	%r224, [%r140+1792];
	ld.shared.u32 	%r225, [%r140+1920];
	ld.shared.u32 	%r226, [%r140+2048];
	ld.shared.u32 	%r227, [%r140+2176];
	ld.shared.u32 	%r228, [%r140+2304];
	ld.shared.u32 	%r229, [%r140+2432];
	ld.shared.u32 	%r230, [%r140+2560];
	ld.shared.u32 	%r231, [%r140+2688];
	setp.ne.s32 	%p81, %r82, 0;
	@%p81 bra 	$L__BB2_96;
	st.volatile.shared.u32 	[_ZZN3cub18CUB_300001_SM_10006detail4scan16DeviceScanKernelINS2_10policy_hubIjjjjN4cuda3std3__44plusIvEEE10Policy1000EN6thrust24THRUST_300001_SM_1000_NS10device_ptrIjEESF_NS0_13ScanTileStateIjLb1EEES9_NS0_8NullTypeEjjLb0ESI_EEvT0_T1_T2_iT3_T4_T5_E12temp_storage+33792], %r3;
$L__BB2_96:
	ld.param.u32 	%r997, [_ZN3cub18CUB_300001_SM_10006detail4scan16DeviceScanKernelINS2_10policy_hubIjjjjN4cuda3std3__44plusIvEEE10Policy1000EN6thrust24THRUST_300001_SM_1000_NS10device_ptrIjEESF_NS0_13ScanTileStateIjLb1EEES9_NS0_8NullTypeEjjLb0ESI_EEvT0_T1_T2_iT3_T4_T5__param_3];
	bar.sync 	0;
	ld.volatile.shared.u32 	%r232, [_ZZN3cub18CUB_300001_SM_10006detail4scan16DeviceScanKernelINS2_10policy_hubIjjjjN4cuda3std3__44plusIvEEE10Policy1000EN6thrust24THRUST_300001_SM_1000_NS10device_ptrIjEESF_NS0_13ScanTileStateIjLb1EEES9_NS0_8NullTypeEjjLb0ESI_EEvT0_T1_T2_iT3_T4_T5_E12temp_storage+33792];
	cvt.u64.u32 	%rd33, %r84;
	mov.u32 	%r566, %ctaid.x;
	add.s32 	%r567, %r997, %r566;
	mul.lo.s32 	%r568, %r567, 8448;
	cvt.u64.u32 	%rd34, %r568;
	add.s64 	%rd35, %rd33, %rd34;
	setp.ge.s32 	%p82, %r84, %r232;
	shl.b64 	%rd36, %rd35, 2;
	add.s64 	%rd12, %rd3, %rd36;
	@%p82 bra 	$L__BB2_98;
	st.global.u32 	[%rd12], %r210;
$L__BB2_98:
	mov.u32 	%r569, %tid.x;
	and.b32  	%r570, %r569, 992;
	mul.lo.s32 	%r571, %r570, 22;
	and.b32  	%r572, %r569, 31;
	or.b32  	%r573, %r571, %r572;
	or.b32  	%r574, %r573, 32;
	setp.ge.s32 	%p83, %r574, %r232;
	@%p83 bra 	$L__BB2_100;
	st.global.u32 	[%rd12+128], %r211;
$L__BB2_100:
	setp.ge.s32 	%p84, %r89, %r232;
	@%p84 bra 	$L__BB2_102;
	st.global.u32 	[%rd12+256], %r212;
$L__BB2_102:
	setp.ge.s32 	%p85, %r92, %r232;
	@%p85 bra 	$L__BB2_104;
	st.global.u32 	[%rd12+384], %r213;
$L__BB2_104:
	add.s32 	%r580, %r573, 128;
	setp.ge.s32 	%p86, %r580, %r232;
	@%p86 bra 	$L__BB2_106;
	st.global.u32 	[%rd12+512], %r214;
$L__BB2_106:
	add.s32 	%r586, %r573, 160;
	setp.ge.s32 	%p87, %r586, %r232;
	@%p87 bra 	$L__BB2_108;
	st.global.u32 	[%rd12+640], %r215;
$L__BB2_108:
	add.s32 	%r592, %r573, 192;
	setp.ge.s32 	%p88, %r592, %r232;
	@%p88 bra 	$L__BB2_110;
	st.global.u32 	[%rd12+768], %r216;
$L__BB2_110:
	setp.ge.s32 	%p89, %r101, %r232;
	@%p89 bra 	$L__BB2_112;
	st.global.u32 	[%rd12+896], %r217;
$L__BB2_112:
	add.s32 	%r598, %r573, 256;
	setp.ge.s32 	%p90, %r598, %r232;
	@%p90 bra 	$L__BB2_114;
	st.global.u32 	[%rd12+1024], %r218;
$L__BB2_114:
	add.s32 	%r604, %r573, 288;
	setp.ge.s32 	%p91, %r604, %r232;
	@%p91 bra 	$L__BB2_116;
	st.global.u32 	[%rd12+1152], %r219;
$L__BB2_116:
	add.s32 	%r610, %r573, 320;
	setp.ge.s32 	%p92, %r610, %r232;
	@%p92 bra 	$L__BB2_118;
	st.global.u32 	[%rd12+1280], %r220;
$L__BB2_118:
	setp.ge.s32 	%p93, %r110, %r232;
	@%p93 bra 	$L__BB2_120;
	st.global.u32 	[%rd12+1408], %r221;
$L__BB2_120:
	setp.ge.s32 	%p94, %r113, %r232;
	@%p94 bra 	$L__BB2_122;
	st.global.u32 	[%rd12+1536], %r222;
$L__BB2_122:
	setp.ge.s32 	%p95, %r116, %r232;
	@%p95 bra 	$L__BB2_124;
	st.global.u32 	[%rd12+1664], %r223;
$L__BB2_124:
	setp.ge.s32 	%p96, %r119, %r232;
	@%p96 bra 	$L__BB2_126;
	st.global.u32 	[%rd12+1792], %r224;
$L__BB2_126:
	add.s32 	%r616, %r573, 480;
	setp.ge.s32 	%p97, %r616, %r232;
	@%p97 bra 	$L__BB2_128;
	st.global.u32 	[%rd12+1920], %r225;
$L__BB2_128:
	add.s32 	%r622, %r573, 512;
	setp.ge.s32 	%p98, %r622, %r232;
	@%p98 bra 	$L__BB2_130;
	st.global.u32 	[%rd12+2048], %r226;
$L__BB2_130:
	setp.ge.s32 	%p99, %r126, %r232;
	@%p99 bra 	$L__BB2_132;
	st.global.u32 	[%rd12+2176], %r227;
$L__BB2_132:
	add.s32 	%r628, %r573, 576;
	setp.ge.s32 	%p100, %r628, %r232;
	@%p100 bra 	$L__BB2_134;
	st.global.u32 	[%rd12+2304], %r228;
$L__BB2_134:
	setp.ge.s32 	%p101, %r131, %r232;
	@%p101 bra 	$L__BB2_136;
	st.global.u32 	[%rd12+2432], %r229;
$L__BB2_136:
	add.s32 	%r634, %r573, 640;
	setp.ge.s32 	%p102, %r634, %r232;
	@%p102 bra 	$L__BB2_138;
	st.global.u32 	[%rd12+2560], %r230;
$L__BB2_138:
	add.s32 	%r640, %r573, 672;
	setp.ge.s32 	%p103, %r640, %r232;
	@%p103 bra 	$L__BB2_140;
	st.global.u32 	[%rd12+2688], %r231;
$L__BB2_140:
	ret;

}
	// .globl	_ZN3cub18CUB_300001_SM_10006detail4scan16DeviceScanKernelINS2_10policy_hubIjjjmN4cuda3std3__44plusIvEEE10Policy1000EN6thrust24THRUST_300001_SM_1000_NS10device_ptrIjEESF_NS0_13ScanTileStateIjLb1EEES9_NS0_8NullTypeEmjLb0ESI_EEvT0_T1_T2_iT3_T4_T5_
.visible .entry _ZN3cub18CUB_300001_SM_10006detail4scan16DeviceScanKernelINS2_10policy_hubIjjjmN4cuda3std3__44plusIvEEE10Policy1000EN6thrust24THRUST_300001_SM_1000_NS10device_ptrIjEESF_NS0_13ScanTileStateIjLb1EEES9_NS0_8NullTypeEmjLb0ESI_EEvT0_T1_T2_iT3_T4_T5_(
	.param .align 8 .b8 _ZN3cub18CUB_300001_SM_10006detail4scan16DeviceScanKernelINS2_10policy_hubIjjjmN4cuda3std3__44plusIvEEE10Policy1000EN6thrust24THRUST_300001_SM_1000_NS10device_ptrIjEESF_NS0_13ScanTileStateIjLb1EEES9_NS0_8NullTypeEmjLb0ESI_EEvT0_T1_T2_iT3_T4_T5__param_0[8],
	.param .align 8 .b8 _ZN3cub18CUB_300001_SM_10006detail4scan16DeviceScanKernelINS2_10policy_hubIjjjmN4cuda3std3__44plusIvEEE10Policy1000EN6thrust24THRUST_300001_SM_1000_NS10device_ptrIjEESF_NS0_13ScanTileStateIjLb1EEES9_NS0_8NullTypeEmjLb0ESI_EEvT0_T1_T2_iT3_T4_T5__param_1[8],
	.param .align 8 .b8 _ZN3cub18CUB_300001_SM_10006detail4scan16DeviceScanKernelINS2_10policy_hubIjjjmN4cuda3std3__44plusIvEEE10Policy1000EN6thrust24THRUST_300001_SM_1000_NS10device_ptrIjEESF_NS0_13ScanTileStateIjLb1EEES9_NS0_8NullTypeEmjLb0ESI_EEvT0_T1_T2_iT3_T4_T5__param_2[8],
	.param .u32 _ZN3cub18CUB_300001_SM_10006detail4scan16DeviceScanKernelINS2_10policy_hubIjjjmN4cuda3std3__44plusIvEEE10Policy1000EN6thrust24THRUST_300001_SM_1000_NS10device_ptrIjEESF_NS0_13ScanTileStateIjLb1EEES9_NS0_8NullTypeEmjLb0ESI_EEvT0_T1_T2_iT3_T4_T5__param_3,
	.param .align 1 .b8 _ZN3cub18CUB_300001_SM_10006detail4scan16DeviceScanKernelINS2_10policy_hubIjjjmN4cuda3std3__44plusIvEEE10Policy1000EN6thrust24THRUST_300001_SM_1000_NS10device_ptrIjEESF_NS0_13ScanTileStateIjLb1EEES9_NS0_8NullTypeEmjLb0ESI_EEvT0_T1_T2_iT3_T4_T5__param_4[1],
	.param .align 1 .b8 _ZN3cub18CUB_300001_SM_10006detail4scan16DeviceScanKernelINS2_10policy_hubIjjjmN4cuda3std3__44plusIvEEE10Policy1000EN6thrust24THRUST_300001_SM_1000_NS10device_ptrIjEESF_NS0_13ScanTileStateIjLb1EEES9_NS0_8NullTypeEmjLb0ESI_EEvT0_T1_T2_iT3_T4_T5__param_5[1],
	.param .u64 _ZN3cub18CUB_300001_SM_10006detail4scan16DeviceScanKernelINS2_10policy_hubIjjjmN4cuda3std3__44plusIvEEE10Policy1000EN6thrust24THRUST_300001_SM_1000_NS10device_ptrIjEESF_NS0_13ScanTileStateIjLb1EEES9_NS0_8NullTypeEmjLb0ESI_EEvT0_T1_T2_iT3_T4_T5__param_6
)
.maxntid 416
{
	.reg .pred 	%p<158>;
	.reg .b32 	%r<1009>;
	.reg .b64 	%rd<55>;
	// demoted variable
	.shared .align 16 .b8 _ZZN3cub18CUB_300001_SM_10006detail4scan16DeviceScanKernelINS2_10policy_hubIjjjmN4cuda3std3__44plusIvEEE10Policy1000EN6thrust24THRUST_300001_SM_1000_NS10device_ptrIjEESF_NS0_13ScanTileStateIjLb1EEES9_NS0_8NullTypeEmjLb0ESI_EEvT0_T1_T2_iT3_T4_T5_E12temp_storage[31632];
	ld.param.u64 	%rd1, [_ZN3cub18CUB_300001_SM_10006detail4scan16DeviceScanKernelINS2_10policy_hubIjjjmN4cuda3std3__44plusIvEEE10Policy1000EN6thrust24THRUST_300001_SM_1000_NS10device_ptrIjEESF_NS0_13ScanTileStateIjLb1EEES9_NS0_8NullTypeEmjLb0ESI_EEvT0_T1_T2_iT3_T4_T5__param_2];
	ld.param.u64 	%rd16, [_ZN3cub18CUB_300001_SM_10006detail4scan16DeviceScanKernelINS2_10policy_hubIjjjmN4cuda3std3__44plusIvEEE10Policy1000EN6thrust24THRUST_300001_SM_1000_NS10device_ptrIjEESF_NS0_13ScanTileStateIjLb1EEES9_NS0_8NullTypeEmjLb0ESI_EEvT0_T1_T2_iT3_T4_T5__param_1];
	ld.param.u64 	%rd17, [_ZN3cub18CUB_300001_SM_10006detail4scan16DeviceScanKernelINS2_10policy_hubIjjjmN4cuda3std3__44plusIvEEE10Policy1000EN6thrust24THRUST_300001_SM_1000_NS10device_ptrIjEESF_NS0_13ScanTileStateIjLb1EEES9_NS0_8NullTypeEmjLb0ESI_EEvT0_T1_T2_iT3_T4_T5__param_0];
	ld.param.u32 	%r200, [_ZN3cub18CUB_300001_SM_10006detail4scan16DeviceScanKernelINS2_10policy_hubIjjjmN4cuda3std3__44plusIvEEE10Policy1000EN6thrust24THRUST_300001_SM_1000_NS10device_ptrIjEESF_NS0_13ScanTileStateIjLb1EEES9_NS0_8NullTypeEmjLb0ESI_EEvT0_T1_T2_iT3_T4_T5__param_3];
	ld.param.u64 	%rd18, [_ZN3cub18CUB_300001_SM_10006detail4scan16DeviceScanKernelINS2_10policy_hubIjjjmN4cuda3std3__44plusIvEEE10Policy1000EN6thrust24THRUST_300001_SM_1000_NS10device_ptrIjEESF_NS0_13ScanTileStateIjLb1EEES9_NS0_8NullTypeEmjLb0ESI_EEvT0_T1_T2_iT3_T4_T5__param_6];
	cvta.to.global.u64 	%rd2, %rd17;
	cvta.to.global.u64 	%rd3, %rd16;
	mov.u32 	%r201, %ctaid.x;
	add.s32 	%r1, %r200, %r201;
	mul.wide.s32 	%rd4, %r1, 7904;
	sub.s64 	%rd5, %rd18, %rd4;
	setp.lt.u64 	%p1, %rd5, 7905;
	@%p1 bra 	$L__BB3_26;
	mov.u32 	%r2, %tid.x;
	and.b32  	%r625, %r2, 31;
	and.b32  	%r626, %r2, 992;
	mul.lo.s32 	%r627, %r626, 19;
	or.b32  	%r628, %r627, %r625;
	cvt.u64.u32 	%rd38, %r628;
	add.s64 	%rd6, %rd4, %rd38;
	shl.b64 	%rd39, %rd6, 2;
	add.s64 	%rd40, %rd2, %rd39;
	ld.global.u32 	%r629, [%rd40];
	ld.global.u32 	%r630, [%rd40+128];
	ld.global.u32 	%r631, [%rd40+256];
	ld.global.u32 	%r632, [%rd40+384];
	ld.global.u32 	%r633, [%rd40+512];
	ld.global.u32 	%r634, [%rd40+640];
	ld.global.u32 	%r635, [%rd40+768];
	ld.global.u32 	%r636, [%rd40+896];
	ld.global.u32 	%r637, [%rd40+1024];
	ld.global.u32 	%r638, [%rd40+1152];
	ld.global.u32 	%r639, [%rd40+1280];
	ld.global.u32 	%r640, [%rd40+1408];
	ld.global.u32 	%r641, [%rd40+1536];
	ld.global.u32 	%r642, [%rd40+1664];
	ld.global.u32 	%r643, [%rd40+1792];
	ld.global.u32 	%r644, [%rd40+1920];
	ld.global.u32 	%r645, [%rd40+2048];
	ld.global.u32 	%r646, [%rd40+2176];
	ld.global.u32 	%r647, [%rd40+2304];
	// begin inline asm
	mov.u32 %r624, %laneid;
	// end inline asm
	shr.u32 	%r4, %r2, 5;
	mad.lo.s32 	%r648, %r4, 608, %r624;
	shl.b32 	%r649, %r648, 2;
	mov.u32 	%r650, _ZZN3cub18CUB_300001_SM_10006detail4scan16DeviceScanKernelINS2_10policy_hubIjjjmN4cuda3std3__44plusIvEEE10Policy1000EN6thrust24THRUST_300001_SM_1000_NS10device_ptrIjEESF_NS0_13ScanTileStateIjLb1EEES9_NS0_8NullTypeEmjLb0ESI_EEvT0_T1_T2_iT3_T4_T5_E12temp_storage;
	add.s32 	%r5, %r650, %r649;
	st.shared.u32 	[%r5], %r629;
	st.shared.u32 	[%r5+128], %r630;
	st.shared.u32 	[%r5+256], %r631;
	st.shared.u32 	[%r5+384], %r632;
	st.shared.u32 	[%r5+512], %r633;
	st.shared.u32 	[%r5+640], %r634;
	st.shared.u32 	[%r5+768], %r635;
	st.shared.u32 	[%r5+896], %r636;
	st.shared.u32 	[%r5+1024], %r637;
	st.shared.u32 	[%r5+1152], %r638;
	st.shared.u32 	[%r5+1280], %r639;
	st.shared.u32 	[%r5+1408], %r640;
	st.shared.u32 	[%r5+1536], %r641;
	st.shared.u32 	[%r5+1664], %r642;
	st.shared.u32 	[%r5+1792], %r643;
	st.shared.u32 	[%r5+1920], %r644;
	st.shared.u32 	[%r5+2048], %r645;
	st.shared.u32 	[%r5+2176], %r646;
	st.shared.u32 	[%r5+2304], %r647;
	bar.warp.sync 	-1;
	mad.lo.s32 	%r6, %r624, 72, %r5;
	ld.shared.u32 	%r7, [%r6];
	ld.shared.u32 	%r8, [%r6+4];
	ld.shared.u32 	%r9, [%r6+8];
	ld.shared.u32 	%r10, [%r6+12];
	ld.shared.u32 	%r11, [%r6+16];
	ld.shared.u32 	%r12, [%r6+20];
	ld.shared.u32 	%r13, [%r6+24];
	ld.shared.u32 	%r14, [%r6+28];
	ld.shared.u32 	%r15, [%r6+32];
	ld.shared.u32 	%r16, [%r6+36];
	ld.shared.u32 	%r17, [%r6+40];
	ld.shared.u32 	%r18, [%r6+44];
	ld.shared.u32 	%r19, [%r6+48];
	ld.shared.u32 	%r20, [%r6+52];
	ld.shared.u32 	%r21, [%r6+56];
	ld.shared.u32 	%r22, [%r6+60];
	ld.shared.u32 	%r23, [%r6+64];
	ld.shared.u32 	%r24, [%r6+68];
	ld.shared.u32 	%r25, [%r6+72];
	bar.sync 	0;
	setp.ne.s32 	%p100, %r1, 0;
	@%p100 bra 	$L__BB3_6;
	add.s32 	%r868, %r8, %r7;
	add.s32 	%r869, %r9, %r868;
	add.s32 	%r870, %r10, %r869;
	add.s32 	%r871, %r11, %r870;
	add.s32 	%r872, %r12, %r871;
	add.s32 	%r873, %r13, %r872;
	add.s32 	%r874, %r14, %r873;
	add.s32 	%r875, %r15, %r874;
	add.s32 	%r876, %r16, %r875;
	add.s32 	%r877, %r17, %r876;
	add.s32 	%r878, %r18, %r877;
	add.s32 	%r879, %r19, %r878;
	add.s32 	%r880, %r20, %r879;
	add.s32 	%r881, %r21, %r880;
	add.s32 	%r882, %r22, %r881;
	add.s32 	%r883, %r23, %r882;
	add.s32 	%r884, %r24, %r883;
	add.s32 	%r842, %r25, %r884;
	mov.b32 	%r840, 1;
	mov.b32 	%r865, 0;
	mov.b32 	%r867, -1;
	// begin inline asm
	{  .reg .u32 r0;  .reg .pred p;  shfl.sync.up.b32 r0|p, %r842, %r840, %r865, %r867;  @p add.u32 r0, r0, %r842;  mov.u32 %r838, r0;}
	// end inline asm
	mov.b32 	%r846, 2;
	// begin inline asm
	{  .reg .u32 r0;  .reg .pred p;  shfl.sync.up.b32 r0|p, %r838, %r846, %r865, %r867;  @p add.u32 r0, r0, %r838;  mov.u32 %r844, r0;}
	// end inline asm
	mov.b32 	%r852, 4;
	// begin inline asm
	{  .reg .u32 r0;  .reg .pred p;  shfl.sync.up.b32 r0|p, %r844, %r852, %r865, %r867;  @p add.u32 r0, r0, %r844;  mov.u32 %r850, r0;}
	// end inline asm
	mov.b32 	%r858, 8;
	// begin inline asm
	{  .reg .u32 r0;  .reg .pred p;  shfl.sync.up.b32 r0|p, %r850, %r858, %r865, %r867;  @p add.u32 r0, r0, %r850;  mov.u32 %r856, r0;}
	// end inline asm
	mov.b32 	%r864, 16;
	// begin inline asm
	{  .reg .u32 r0;  .reg .pred p;  shfl.sync.up.b32 r0|p, %r856, %r864, %r865, %r867;  @p add.u32 r0, r0, %r856;  mov.u32 %r862, r0;}
	// end inline asm
	setp.ne.s32 	%p143, %r624, 31;
	@%p143 bra 	$L__BB3_4;
	shl.b32 	%r885, %r4, 2;
	mov.u32 	%r886, _ZZN3cub18CUB_300001_SM_10006detail4scan16DeviceScanKernelINS2_10policy_hubIjjjmN4cuda3std3__44plusIvEEE10Policy1000EN6thrust24THRUST_300001_SM_1000_NS10device_ptrIjEESF_NS0_13ScanTileStateIjLb1EEES9_NS0_8NullTypeEmjLb0ESI_EEvT0_T1_T2_iT3_T4_T5_E12temp_storage;
	add.s32 	%r887, %r886, %r885;
	st.shared.u32 	[%r887+16], %r862;
$L__BB3_4:
	sub.s32 	%r888, %r862, %r842;
	bar.sync 	0;
	ld.shared.v4.u32 	{%r889, %r890, %r891, %r892}, [_ZZN3cub18CUB_300001_SM_10006detail4scan16DeviceScanKernelINS2_10policy_hubIjjjmN4cuda3std3__44plusIvEEE10Policy1000EN6thrust24THRUST_300001_SM_1000_NS10device_ptrIjEESF_NS0_13ScanTileStateIjLb1EEES9_NS0_8NullTypeEmjLb0ESI_EEvT0_T1_T2_iT3_T4_T5_E12temp_storage+16];
	add.s32 	%r893, %r890, %r889;
	setp.eq.s32 	%p144, %r4, 2;
	selp.b32 	%r894, %r893, %r889, %p144;
	add.s32 	%r895, %r893, %r891;
	setp.eq.s32 	%p145, %r4, 3;
	selp.b32 	%r896, %r895, %r894, %p145;
	add.s32 	%r897, %r895, %r892;
	setp.eq.s32 	%p146, %r4, 4;
	selp.b32 	%r898, %r897, %r896, %p146;
	ld.shared.v4.u32 	{%r899, %r900, %r901, %r902}, [_ZZN3cub18CUB_300001_SM_10006detail4scan16DeviceScanKernelINS2_10policy_hubIjjjmN4cuda3std3__44plusIvEEE10Policy1000EN6thrust24THRUST_300001_SM_1000_NS10device_ptrIjEESF_NS0_13ScanTileStateIjLb1EEES9_NS0_8NullTypeEmjLb0ESI_EEvT0_T1_T2_iT3_T4_T5_E12temp_storage+32];
	add.s32 	%r903, %r897, %r899;
	setp.eq.s32 	%p147, %r4, 5;
	selp.b32 	%r904, %r903, %r898, %p147;
	add.s32 	%r905, %r903, %r900;
	setp.eq.s32 	%p148, %r4, 6;
	selp.b32 	%r906, %r905, %r904, %p148;
	add.s32 	%r907, %r905, %r901;
	setp.eq.s32 	%p149, %r4, 7;
	selp.b32 	%r908, %r907, %r906, %p149;
	add.s32 	%r909, %r907, %r902;
	setp.eq.s32 	%p150, %r4, 8;
	selp.b32 	%r910, %r909, %r908, %p150;
	ld.shared.v4.u32 	{%r911, %r912, %r913, %r914}, [_ZZN3cub18CUB_300001_SM_10006detail4scan16DeviceScanKernelINS2_10policy_hubIjjjmN4cuda3std3__44plusIvEEE10Policy1000EN6thrust24THRUST_300001_SM_1000_NS10device_ptrIjEESF_NS0_13ScanTileStateIjLb1EEES9_NS0_8NullTypeEmjLb0ESI_EEvT0_T1_T2_iT3_T4_T5_E12temp_storage+48];
	add.s32 	%r915, %r909, %r911;
	setp.eq.s32 	%p151, %r4, 9;
	selp.b32 	%r916, %r915, %r910, %p151;
	add.s32 	%r917, %r915, %r912;
	setp.eq.s32 	%p152, %r4, 10;
	selp.b32 	%r918, %r917, %r916, %p152;
	add.s32 	%r919, %r917, %r913;
	setp.eq.s32 	%p153, %r4, 11;
	selp.b32 	%r920, %r919, %r918, %p153;
	add.s32 	%r28, %r919, %r914;
	setp.eq.s32 	%p154, %r4, 12;
	selp.b32 	%r921, %r28, %r920, %p154;
	setp.lt.u32 	%p155, %r2, 32;
	setp.eq.s32 	%p156, %r624, 0;
	selp.b32 	%r922, 0, %r888, %p156;
	add.s32 	%r923, %r921, %r922;
	selp.b32 	%r977, %r888, %r923, %p155;
	setp.ne.s32 	%p157, %r2, 0;
	@%p157 bra 	$L__BB3_25;
	ld.shared.u32 	%r927, [_ZZN3cub18CUB_300001_SM_10006detail4scan16DeviceScanKernelINS2_10policy_hubIjjjmN4cuda3std3__44plusIvEEE10Policy1000EN6thrust24THRUST_300001_SM_1000_NS10device_ptrIjEESF_NS0_13ScanTileStateIjLb1EEES9_NS0_8NullTypeEmjLb0ESI_EEvT0_T1_T2_iT3_T4_T5_E12temp_storage+64];
	add.s64 	%rd52, %rd1, 256;
	add.s32 	%r925, %r28, %r927;
	mov.b32 	%r924, 101;
	// begin inline asm
	st.relaxed.gpu.v2.u32 [%rd52], {%r924, %r925};
	// end inline asm
	mov.b32 	%r977, 0;
	bra.uni 	$L__BB3_25;
$L__BB3_6:
	add.s32 	%r681, %r8, %r7;
	add.s32 	%r682, %r9, %r681;
	add.s32 	%r683, %r10, %r682;
	add.s32 	%r684, %r11, %r683;
	add.s32 	%r685, %r12, %r684;
	add.s32 	%r686, %r13, %r685;
	add.s32 	%r687, %r14, %r686;
	add.s32 	%r688, %r15, %r687;
	add.s32 	%r689, %r16, %r688;
	add.s32 	%r690, %r17, %r689;
	add.s32 	%r691, %r18, %r690;
	add.s32 	%r692, %r19, %r691;
	add.s32 	%r693, %r20, %r692;
	add.s32 	%r694, %r21, %r693;
	add.s32 	%r695, %r22, %r694;
	add.s32 	%r696, %r23, %r695;
	add.s32 	%r697, %r24, %r696;
	add.s32 	%r655, %r25, %r697;
	mov.b32 	%r653, 1;
	mov.b32 	%r678, 0;
	mov.b32 	%r680, -1;
	// begin inline asm
	{  .reg .u32 r0;  .reg .pred p;  shfl.sync.up.b32 r0|p, %r655, %r653, %r678, %r680;  @p add.u32 r0, r0, %r655;  mov.u32 %r651, r0;}
	// end inline asm
	mov.b32 	%r659, 2;
	// begin inline asm
	{  .reg .u32 r0;  .reg .pred p;  shfl.sync.up.b32 r0|p, %r651, %r659, %r678, %r680;  @p add.u32 r0, r0, %r651;  mov.u32 %r657, r0;}
	// end inline asm
	mov.b32 	%r665, 4;
	// begin inline asm
	{  .reg .u32 r0;  .reg .pred p;  shfl.sync.up.b32 r0|p, %r657, %r665, %r678, %r680;  @p add.u32 r0, r0, %r657;  mov.u32 %r663, r0;}
	// end inline asm
	mov.b32 	%r671, 8;
	// begin inline asm
	{  .reg .u32 r0;  .reg .pred p;  shfl.sync.up.b32 r0|p, %r663, %r671, %r678, %r680;  @p add.u32 r0, r0, %r663;  mov.u32 %r669, r0;}
	// end inline asm
	mov.b32 	%r677, 16;
	// begin inline asm
	{  .reg .u32 r0;  .reg .pred p;  shfl.sync.up.b32 r0|p, %r669, %r677, %r678, %r680;  @p add.u32 r0, r0, %r669;  mov.u32 %r675, r0;}
	// end inline asm
	setp.ne.s32 	%p101, %r624, 31;
	@%p101 bra 	$L__BB3_8;
	shl.b32 	%r698, %r4, 2;
	mov.u32 	%r699, _ZZN3cub18CUB_300001_SM_10006detail4scan16DeviceScanKernelINS2_10policy_hubIjjjmN4cuda3std3__44plusIvEEE10Policy1000EN6thrust24THRUST_300001_SM_1000_NS10device_ptrIjEESF_NS0_13ScanTileStateIjLb1EEES9_NS0_8NullTypeEmjLb0ESI_EEvT0_T1_T2_iT3_T4_T5_E12temp_storage;
	add.s32 	%r700, %r699, %r698;
	st.shared.u32 	[%r700+16], %r675;
$L__BB3_8:
	sub.s32 	%r701, %r675, %r655;
	bar.sync 	0;
	ld.shared.v4.u32 	{%r702, %r703, %r704, %r705}, [_ZZN3cub18CUB_300001_SM_10006detail4scan16DeviceScanKernelINS2_10policy_hubIjjjmN4cuda3std3__44plusIvEEE10Policy1000EN6thrust24THRUST_300001_SM_1000_NS10device_ptrIjEESF_NS0_13ScanTileStateIjLb1EEES9_NS0_8NullTypeEmjLb0ESI_EEvT0_T1_T2_iT3_T4_T5_E12temp_storage+16];
	add.s32 	%r706, %r703, %r702;
	setp.eq.s32 	%p102, %r4, 2;
	selp.b32 	%r707, %r706, %r702, %p102;
	add.s32 	%r708, %r706, %r704;
	setp.eq.s32 	%p103, %r4, 3;
	selp.b32 	%r709, %r708, %r707, %p103;
	add.s32 	%r710, %r708, %r705;
	setp.eq.s32 	%p104, %r4, 4;
	selp.b32 	%r711, %r710, %r709, %p104;
	ld.shared.v4.u32 	{%r712, %r713, %r714, %r715}, [_ZZN3cub18CUB_300001_SM_10006detail4scan16DeviceScanKernelINS2_10policy_hubIjjjmN4cuda3std3__44plusIvEEE10Policy1000EN6thrust24THRUST_300001_SM_1000_NS10device_ptrIjEESF_NS0_13ScanTileStateIjLb1EEES9_NS0_8NullTypeEmjLb0ESI_EEvT0_T1_T2_iT3_T4_T5_E12temp_storage+32];
	add.s32 	%r716, %r710, %r712;
	setp.eq.s32 	%p105, %r4, 5;
	selp.b32 	%r717, %r716, %r711, %p105;
	add.s32 	%r718, %r716, %r713;
	setp.eq.s32 	%p106, %r4, 6;
	selp.b32 	%r719, %r718, %r717, %p106;
	add.s32 	%r720, %r718, %r714;
	setp.eq.s32 	%p107, %r4, 7;
	selp.b32 	%r721, %r720, %r719, %p107;
	add.s32 	%r722, %r720, %r715;
	setp.eq.s32 	%p108, %r4, 8;
	selp.b32 	%r723, %r722, %r721, %p108;
	ld.shared.v4.u32 	{%r724, %r725, %r726, %r727}, [_ZZN3cub18CUB_300001_SM_10006detail4scan16DeviceScanKernelINS2_10policy_hubIjjjmN4cuda3std3__44plusIvEEE10Policy1000EN6thrust24THRUST_300001_SM_1000_NS10device_ptrIjEESF_NS0_13ScanTileStateIjLb1EEES9_NS0_8NullTypeEmjLb0ESI_EEvT0_T1_T2_iT3_T4_T5_E12temp_storage+48];
	add.s32 	%r728, %r722, %r724;
	setp.eq.s32 	%p109, %r4, 9;
	selp.b32 	%r729, %r728, %r723, %p109;
	add.s32 	%r730, %r728, %r725;
	setp.eq.s32 	%p110, %r4, 10;
	selp.b32 	%r731, %r730, %r729, %p110;
	add.s32 	%r732, %r730, %r726;
	setp.eq.s32 	%p111, %r4, 11;
	selp.b32 	%r733, %r732, %r731, %p111;
	add.s32 	%r734, %r732, %r727;
	setp.eq.s32 	%p112, %r4, 12;
	selp.b32 	%r735, %r734, %r733, %p112;
	ld.shared.u32 	%r736, [_ZZN3cub18CUB_300001_SM_10006detail4scan16DeviceScanKernelINS2_10policy_hubIjjjmN4cuda3std3__44plusIvEEE10Policy1000EN6thrust24THRUST_300001_SM_1000_NS10device_ptrIjEESF_NS0_13ScanTileStateIjLb1EEES9_NS0_8NullTypeEmjLb0ESI_EEvT0_T1_T2_iT3_T4_T5_E12temp_storage+64];
	add.s32 	%r32, %r734, %r736;
	setp.gt.u32 	%p113, %r2, 31;
	setp.lt.u32 	%p114, %r2, 32;
	setp.eq.s32 	%p115, %r624, 0;
	selp.b32 	%r737, 0, %r701, %p115;
	add.s32 	%r976, %r735, %r737;
	selp.b32 	%r34, %r701, %r976, %p114;
	@%p113 bra 	$L__BB3_24;
	setp.ne.s32 	%p116, %r2, 0;
	mul.wide.s32 	%rd41, %r1, 8;
	add.s64 	%rd7, %rd1, %rd41;
	@%p116 bra 	$L__BB3_11;
	st.shared.u32 	[_ZZN3cub18CUB_300001_SM_10006detail4scan16DeviceScanKernelINS2_10policy_hubIjjjmN4cuda3std3__44plusIvEEE10Policy1000EN6thrust24THRUST_300001_SM_1000_NS10device_ptrIjEESF_NS0_13ScanTileStateIjLb1EEES9_NS0_8NullTypeEmjLb0ESI_EEvT0_T1_T2_iT3_T4_T5_E12temp_storage+12], %r32;
	add.s64 	%rd42, %rd7, 256;
	mov.b32 	%r738, 100;
	// begin inline asm
	st.relaxed.gpu.v2.u32 [%rd42], {%r738, %r32};
	// end inline asm
$L__BB3_11:
	not.b32 	%r744, %r2;
	add.s32 	%r972, %r1, %r744;
	mov.b32 	%r740, 550;
	// begin inline asm
	nanosleep.u32 %r740;
	// end inline asm
	mul.wide.s32 	%rd44, %r972, 8;
	add.s64 	%rd45, %rd1, %rd44;
	add.s64 	%rd43, %rd45, 256;
	// begin inline asm
	ld.relaxed.gpu.v2.u32 {%r973, %r967}, [%rd43];
	// end inline asm
	mov.b32 	%r968, 478;
$L__BB3_12:
	setp.eq.s32 	%p117, %r973, 99;
	mov.b32 	%r745, -1;
	vote.sync.any.pred 	%p118, %p117, %r745;
	not.pred 	%p119, %p118;
	@%p119 bra 	$L__BB3_14;
	// begin inline asm
	nanosleep.u32 %r968;
	// end inline asm
	shr.u32 	%r968, %r968, 1;
	// begin inline asm
	ld.relaxed.gpu.v2.u32 {%r973, %r967}, [%rd43];
	// end inline asm
	bra.uni 	$L__BB3_12;
$L__BB3_14:
	setp.eq.s32 	%p120, %r973, 101;
	mov.b32 	%r772, -1;
	vote.sync.ballot.b32 	%r774, %p120, %r772;
	// begin inline asm
	mov.u32 %r747, %lanemask_ge;
	// end inline asm
	and.b32  	%r775, %r774, %r747;
	or.b32  	%r776, %r775, -2147483648;
	add.s32 	%r777, %r776, -1;
	not.b32 	%r778, %r776;
	and.b32  	%r779, %r778, %r777;
	popc.b32 	%r751, %r779;
	mov.b32 	%r750, 1;
	// begin inline asm
	shfl.sync.down.b32 %r748, %r967, %r750, %r751, %r772;
	// end inline asm
	setp.lt.s32 	%p122, %r624, %r751;
	selp.b32 	%r780, %r748, 0, %p122;
	add.s32 	%r754, %r780, %r967;
	mov.b32 	%r755, 2;
	// begin inline asm
	shfl.sync.down.b32 %r753, %r754, %r755, %r751, %r772;
	// end inline asm
	add.s32 	%r47, %r624, 2;
	setp.gt.s32 	%p123, %r47, %r751;
	selp.b32 	%r781, 0, %r753, %p123;
	add.s32 	%r759, %r754, %r781;
	mov.b32 	%r760, 4;
	// begin inline asm
	shfl.sync.down.b32 %r758, %r759, %r760, %r751, %r772;
	// end inline asm
	add.s32 	%r48, %r624, 4;
	setp.gt.s32 	%p124, %r48, %r751;
	selp.b32 	%r782, 0, %r758, %p124;
	add.s32 	%r764, %r759, %r782;
	mov.b32 	%r765, 8;
	// begin inline asm
	shfl.sync.down.b32 %r763, %r764, %r765, %r751, %r772;
	// end inline asm
	add.s32 	%r49, %r624, 8;
	setp.gt.s32 	%p125, %r49, %r751;
	selp.b32 	%r783, 0, %r763, %p125;
	add.s32 	%r769, %r764, %r783;
	mov.b32 	%r770, 16;
	// begin inline asm
	shfl.sync.down.b32 %r768, %r769, %r770, %r751, %r772;
	// end inline asm
	add.s32 	%r50, %r624, 16;
	setp.gt.s32 	%p126, %r50, %r751;
	selp.b32 	%r784, 0, %r768, %p126;
	add.s32 	%r971, %r769, %r784;
	add.s64 	%rd9, %rd1, 256;
	mov.b32 	%r969, 478;
$L__BB3_15:
	setp.ne.s32 	%p127, %r973, 101;
	mov.b32 	%r785, -1;
	vote.sync.all.pred 	%p128, %p127, %r785;
	not.pred 	%p129, %p128;
	@%p129 bra 	$L__BB3_20;
	shr.u32 	%r969, %r969, 1;
	mul.wide.s32 	%rd48, %r972, 8;
	add.s64 	%rd49, %rd9, %rd48;
	add.s64 	%rd47, %rd49, -256;
	// begin inline asm
	ld.relaxed.gpu.v2.u32 {%r973, %r974}, [%rd47];
	// end inline asm
	mov.u32 	%r975, %r969;
$L__BB3_17:
	setp.eq.s32 	%p133, %r973, 99;
	mov.b32 	%r793, -1;
	vote.sync.any.pred 	%p134, %p133, %r793;
	not.pred 	%p135, %p134;
	@%p135 bra 	$L__BB3_19;
	// begin inline asm
	nanosleep.u32 %r975;
	// end inline asm
	shr.u32 	%r975, %r975, 1;
	// begin inline asm
	ld.relaxed.gpu.v2.u32 {%r973, %r974}, [%rd47];
	// end inline asm
	bra.uni 	$L__BB3_17;
$L__BB3_19:
	setp.eq.s32 	%p136, %r973, 101;
	mov.b32 	%r819, -1;
	vote.sync.ballot.b32 	%r820, %p136, %r819;
	and.b32  	%r821, %r820, %r747;
	or.b32  	%r822, %r821, -2147483648;
	add.s32 	%r823, %r822, -1;
	not.b32 	%r824, %r822;
	and.b32  	%r825, %r824, %r823;
	popc.b32 	%r798, %r825;
	mov.b32 	%r797, 1;
	// begin inline asm
	shfl.sync.down.b32 %r795, %r974, %r797, %r798, %r819;
	// end inline asm
	setp.lt.s32 	%p138, %r624, %r798;
	selp.b32 	%r826, %r795, 0, %p138;
	add.s32 	%r801, %r826, %r974;
	mov.b32 	%r802, 2;
	// begin inline asm
	shfl.sync.down.b32 %r800, %r801, %r802, %r798, %r819;
	// end inline asm
	setp.gt.s32 	%p139, %r47, %r798;
	selp.b32 	%r827, 0, %r800, %p139;
	add.s32 	%r806, %r801, %r827;
	mov.b32 	%r807, 4;
	// begin inline asm
	shfl.sync.down.b32 %r805, %r806, %r807, %r798, %r819;
	// end inline asm
	setp.gt.s32 	%p140, %r48, %r798;
	selp.b32 	%r828, 0, %r805, %p140;
	add.s32 	%r811, %r806, %r828;
	mov.b32 	%r812, 8;
	// begin inline asm
	shfl.sync.down.b32 %r810, %r811, %r812, %r798, %r819;
	// end inline asm
	setp.gt.s32 	%p141, %r49, %r798;
	selp.b32 	%r829, 0, %r810, %p141;
	add.s32 	%r816, %r811, %r829;
	mov.b32 	%r817, 16;
	// begin inline asm
	shfl.sync.down.b32 %r815, %r816, %r817, %r798, %r819;
	// end inline asm
	setp.gt.s32 	%p142, %r50, %r798;
	selp.b32 	%r830, 0, %r815, %p142;
	add.s32 	%r831, %r830, %r971;
	add.s32 	%r971, %r831, %r816;
	add.s32 	%r972, %r972, -32;
	bra.uni 	$L__BB3_15;
$L__BB3_20:
	@%p116 bra 	$L__BB3_22;
	add.s32 	%r788, %r971, %r32;
	add.s64 	%rd46, %rd7, 256;
	mov.b32 	%r787, 101;
	// begin inline asm
	st.relaxed.gpu.v2.u32 [%rd46], {%r787, %r788};
	// end inline asm
	st.shared.u32 	[_ZZN3cub18CUB_300001_SM_10006detail4scan16DeviceScanKernelINS2_10policy_hubIjjjmN4cuda3std3__44plusIvEEE10Policy1000EN6thrust24THRUST_300001_SM_1000_NS10device_ptrIjEESF_NS0_13ScanTileStateIjLb1EEES9_NS0_8NullTypeEmjLb0ESI_EEvT0_T1_T2_iT3_T4_T5_E12temp_storage+4], %r971;
	st.shared.u32 	[_ZZN3cub18CUB_300001_SM_10006detail4scan16DeviceScanKernelINS2_10policy_hubIjjjmN4cuda3std3__44plusIvEEE10Policy1000EN6thrust24THRUST_300001_SM_1000_NS10device_ptrIjEESF_NS0_13ScanTileStateIjLb1EEES9_NS0_8NullTypeEmjLb0ESI_EEvT0_T1_T2_iT3_T4_T5_E12temp_storage+8], %r788;
$L__BB3_22:
	setp.ne.s32 	%p131, %r624, 0;
	mov.u32 	%r976, %r34;
	@%p131 bra 	$L__BB3_24;
	st.shared.u32 	[_ZZN3cub18CUB_300001_SM_10006detail4scan16DeviceScanKernelINS2_10policy_hubIjjjmN4cuda3std3__44plusIvEEE10Policy1000EN6thrust24THRUST_300001_SM_1000_NS10device_ptrIjEESF_NS0_13ScanTileStateIjLb1EEES9_NS0_8NullTypeEmjLb0ESI_EEvT0_T1_T2_iT3_T4_T5_E12temp_storage+84], %r971;
	mov.u32 	%r976, %r971;
$L__BB3_24:
	bar.sync 	0;
	setp.eq.s32 	%p132, %r2, 0;
	ld.shared.u32 	%r789, [_ZZN3cub18CUB_300001_SM_10006detail4scan16DeviceScanKernelINS2_10policy_hubIjjjmN4cuda3std3__44plusIvEEE10Policy1000EN6thrust24THRUST_300001_SM_1000_NS10device_ptrIjEESF_NS0_13ScanTileStateIjLb1EEES9_NS0_8NullTypeEmjLb0ESI_EEvT0_T1_T2_iT3_T4_T5_E12temp_storage+84];
	selp.b32 	%r790, 0, %r789, %p132;
	add.s32 	%r977, %r790, %r976;
$L__BB3_25:
	add.s32 	%r928, %r977, %r7;
	add.s32 	%r929, %r8, %r928;
	add.s32 	%r930, %r9, %r929;
	add.s32 	%r931, %r10, %r930;
	add.s32 	%r932, %r11, %r931;
	add.s32 	%r933, %r12, %r932;
	add.s32 	%r934, %r13, %r933;
	add.s32 	%r935, %r14, %r934;
	add.s32 	%r936, %r15, %r935;
	add.s32 	%r937, %r16, %r936;
	add.s32 	%r938, %r17, %r937;
	add.s32 	%r939, %r18, %r938;
	add.s32 	%r940, %r19, %r939;
	add.s32 	%r941, %r20, %r940;
	add.s32 	%r942, %r21, %r941;
	add.s32 	%r943, %r22, %r942;
	add.s32 	%r944, %r23, %r943;
	add.s32 	%r945, %r24, %r944;
	add.s32 	%r946, %r25, %r945;
	bar.sync 	0;
	st.shared.u32 	[%r6], %r928;
	st.shared.u32 	[%r6+4], %r929;
	st.shared.u32 	[%r6+8], %r930;
	st.shared.u32 	[%r6+12], %r931;
	st.shared.u32 	[%r6+16], %r932;
	st.shared.u32 	[%r6+20], %r933;
	st.shared.u32 	[%r6+24], %r934;
	st.shared.u32 	[%r6+28], %r935;
	st.shared.u32 	[%r6+32], %r936;
	st.shared.u32 	[%r6+36], %r937;
	st.shared.u32 	[%r6+40], %r938;
	st.shared.u32 	[%r6+44], %r939;
	st.shared.u32 	[%r6+48], %r940;
	st.shared.u32 	[%r6+52], %r941;
	st.shared.u32 	[%r6+56], %r942;
	st.shared.u32 	[%r6+60], %r943;
	st.shared.u32 	[%r6+64], %r944;
	st.shared.u32 	[%r6+68], %r945;
	st.shared.u32 	[%r6+72], %r946;
	bar.warp.sync 	-1;
	ld.shared.u32 	%r947, [%r5];
	ld.shared.u32 	%r948, [%r5+128];
	ld.shared.u32 	%r949, [%r5+256];
	ld.shared.u32 	%r950, [%r5+384];
	ld.shared.u32 	%r951, [%r5+512];
	ld.shared.u32 	%r952, [%r5+640];
	ld.shared.u32 	%r953, [%r5+768];
	ld.shared.u32 	%r954, [%r5+896];
	ld.shared.u32 	%r955, [%r5+1024];
	ld.shared.u32 	%r956, [%r5+1152];
	ld.shared.u32 	%r957, [%r5+1280];
	ld.shared.u32 	%r958, [%r5+1408];
	ld.shared.u32 	%r959, [%r5+1536];
	ld.shared.u32 	%r960, [%r5+1664];
	ld.shared.u32 	%r961, [%r5+1792];
	ld.shared.u32 	%r962, [%r5+1920];
	ld.shared.u32 	%r963, [%r5+2048];
	ld.shared.u32 	%r964, [%r5+2176];
	ld.shared.u32 	%r965, [%r5+2304];
	add.s64 	%rd54, %rd3, %rd39;
	st.global.u32 	[%rd54], %r947;
	st.global.u32 	[%rd54+128], %r948;
	st.global.u32 	[%rd54+256], %r949;
	st.global.u32 	[%rd54+384], %r950;
	st.global.u32 	[%rd54+512], %r951;
	st.global.u32 	[%rd54+640], %r952;
	st.global.u32 	[%rd54+768], %r953;
	st.global.u32 	[%rd54+896], %r954;
	st.global.u32 	[%rd54+1024], %r955;
	st.global.u32 	[%rd54+1152], %r956;
	st.global.u32 	[%rd54+1280], %r957;
	st.global.u32 	[%rd54+1408], %r958;
	st.global.u32 	[%rd54+1536], %r959;
	st.global.u32 	[%rd54+1664], %r960;
	st.global.u32 	[%rd54+1792], %r961;
	st.global.u32 	[%rd54+1920], %r962;
	st.global.u32 	[%rd54+2048], %r963;
	st.global.u32 	[%rd54+2176], %r964;
	st.global.u32 	[%rd54+2304], %r965;
	bra.uni 	$L__BB3_128;
$L__BB3_26:
	setp.eq.s64 	%p2, %rd5, 0;
	@%p2 bra 	$L__BB3_128;
	cvt.u32.u64 	%r72, %rd5;
	shl.b64 	%rd19, %rd4, 2;
	add.s64 	%rd20, %rd2, %rd19;
	mov.u32 	%r73, %tid.x;
	ld.global.u32 	%r996, [%rd20];
	and.b32  	%r202, %r73, 31;
	and.b32  	%r203, %r73, 992;
	mul.lo.s32 	%r204, %r203, 19;
	or.b32  	%r75, %r204, %r202;
	setp.ge.u32 	%p3, %r75, %r72;
	shl.b32 	%r205, %r75, 2;
	cvt.u64.u32 	%rd21, %r205;
	add.s64 	%rd11, %rd20, %rd21;
	mov.u32 	%r978, %r996;
	@%p3 bra 	$L__BB3_29;
	ld.global.u32 	%r978, [%rd11];
$L__BB3_29:
	add.s32 	%r206, %r75, 32;
	setp.ge.u32 	%p4, %r206, %r72;
	mov.u32 	%r979, %r996;
	@%p4 bra 	$L__BB3_31;
	ld.global.u32 	%r979, [%rd11+128];
$L__BB3_31:
	add.s32 	%r207, %r75, 64;
	setp.ge.u32 	%p5, %r207, %r72;
	mov.u32 	%r980, %r996;
	@%p5 bra 	$L__BB3_33;
	ld.global.u32 	%r980, [%rd11+256];
$L__BB3_33:
	add.s32 	%r208, %r75, 96;
	setp.ge.u32 	%p6, %r208, %r72;
	mov.u32 	%r981, %r996;
	@%p6 bra 	$L__BB3_35;
	ld.global.u32 	%r981, [%rd11+384];
$L__BB3_35:
	add.s32 	%r209, %r75, 128;
	setp.ge.u32 	%p7, %r209, %r72;
	mov.u32 	%r982, %r996;
	@%p7 bra 	$L__BB3_37;
	ld.global.u32 	%r982, [%rd11+512];
$L__BB3_37:
	add.s32 	%r210, %r75, 160;
	setp.ge.u32 	%p8, %r210, %r72;
	mov.u32 	%r983, %r996;
	@%p8 bra 	$L__BB3_39;
	ld.global.u32 	%r983, [%rd11+640];
$L__BB3_39:
	add.s32 	%r211, %r75, 192;
	setp.ge.u32 	%p9, %r211, %r72;
	mov.u32 	%r984, %r996;
	@%p9 bra 	$L__BB3_41;
	ld.global.u32 	%r984, [%rd11+768];
$L__BB3_41:
	add.s32 	%r212, %r75, 224;
	setp.ge.u32 	%p10, %r212, %r72;
	mov.u32 	%r985, %r996;
	@%p10 bra 	$L__BB3_43;
	ld.global.u32 	%r985, [%rd11+896];
$L__BB3_43:
	add.s32 	%r92, %r75, 256;
	setp.ge.u32 	%p11, %r92, %r72;
	mov.u32 	%r986, %r996;
	@%p11 bra 	$L__BB3_45;
	ld.global.u32 	%r986, [%rd11+1024];
$L__BB3_45:
	add.s32 	%r213, %r75, 288;
	setp.ge.u32 	%p12, %r213, %r72;
	mov.u32 	%r987, %r996;
	@%p12 bra 	$L__BB3_47;
	ld.global.u32 	%r987, [%rd11+1152];
$L__BB3_47:
	add.s32 	%r214, %r75, 320;
	setp.ge.u32 	%p13, %r214, %r72;
	mov.u32 	%r988, %r996;
	@%p13 bra 	$L__BB3_49;
	ld.global.u32 	%r988, [%rd11+1280];
$L__BB3_49:
	add.s32 	%r215, %r75, 352;
	setp.ge.u32 	%p14, %r215, %r72;
	mov.u32 	%r989, %r996;
	@%p14 bra 	$L__BB3_51;
	ld.global.u32 	%r989, [%rd11+1408];
$L__BB3_51:
	add.s32 	%r216, %r75, 384;
	setp.ge.u32 	%p15, %r216, %r72;
	mov.u32 	%r990, %r996;
	@%p15 bra 	$L__BB3_53;
	ld.global.u32 	%r990, [%rd11+1536];
$L__BB3_53:
	add.s32 	%r217, %r75, 416;
	setp.ge.u32 	%p16, %r217, %r72;
	mov.u32 	%r991, %r996;
	@%p16 bra 	$L__BB3_55;
	ld.global.u32 	%r991, [%rd11+1664];
$L__BB3_55:
	add.s32 	%r218, %r75, 448;
	setp.ge.u32 	%p17, %r218, %r72;
	mov.u32 	%r992, %r996;
	@%p17 bra 	$L__BB3_57;
	ld.global.u32 	%r992, [%rd11+1792];
$L__BB3_57:
	add.s32 	%r219, %r75, 480;
	setp.ge.u32 	%p18, %r219, %r72;
	mov.u32 	%r993, %r996;
	@%p18 bra 	$L__BB3_59;
	ld.global.u32 	%r993, [%rd11+1920];
$L__BB3_59:
	add.s32 	%r220, %r75, 512;
	setp.ge.u32 	%p19, %r220, %r72;
	mov.u32 	%r994, %r996;
	@%p19 bra 	$L__BB3_61;
	ld.global.u32 	%r994, [%rd11+2048];
$L__BB3_61:
	add.s32 	%r221, %r75, 544;
	setp.ge.u32 	%p20, %r221, %r72;
	mov.u32 	%r995, %r996;
	@%p20 bra 	$L__BB3_63;
	ld.global.u32 	%r995, [%rd11+2176];
$L__BB3_63:
	add.s32 	%r113, %r75, 576;
	setp.ge.u32 	%p21, %r113, %r72;
	@%p21 bra 	$L__BB3_65;
	ld.global.u32 	%r996, [%rd11+2304];
$L__BB3_65:
	// begin inline asm
	mov.u32 %r222, %laneid;
	// end inline asm
	shr.u32 	%r117, %r73, 5;
	mad.lo.s32 	%r223, %r117, 608, %r222;
	shl.b32 	%r224, %r223, 2;
	mov.u32 	%r225, _ZZN3cub18CUB_300001_SM_10006detail4scan16DeviceScanKernelINS2_10policy_hubIjjjmN4cuda3std3__44plusIvEEE10Policy1000EN6thrust24THRUST_300001_SM_1000_NS10device_ptrIjEESF_NS0_13ScanTileStateIjLb1EEES9_NS0_8NullTypeEmjLb0ESI_EEvT0_T1_T2_iT3_T4_T5_E12temp_storage;
	add.s32 	%r118, %r225, %r224;
	st.shared.u32 	[%r118], %r978;
	st.shared.u32 	[%r118+128], %r979;
	st.shared.u32 	[%r118+256], %r980;
	st.shared.u32 	[%r118+384], %r981;
	st.shared.u32 	[%r118+512], %r982;
	st.shared.u32 	[%r118+640], %r983;
	st.shared.u32 	[%r118+768], %r984;
	st.shared.u32 	[%r118+896], %r985;
	st.shared.u32 	[%r118+1024], %r986;
	st.shared.u32 	[%r118+1152], %r987;
	st.shared.u32 	[%r118+1280], %r988;
	st.shared.u32 	[%r118+1408], %r989;
	st.shared.u32 	[%r118+1536], %r990;
	st.shared.u32 	[%r118+1664], %r991;
	st.shared.u32 	[%r118+1792], %r992;
	st.shared.u32 	[%r118+1920], %r993;
	st.shared.u32 	[%r118+2048], %r994;
	st.shared.u32 	[%r118+2176], %r995;
	st.shared.u32 	[%r118+2304], %r996;
	bar.warp.sync 	-1;
	mad.lo.s32 	%r119, %r222, 72, %r118;
	ld.shared.u32 	%r120, [%r119];
	ld.shared.u32 	%r121, [%r119+4];
	ld.shared.u32 	%r122, [%r119+8];
	ld.shared.u32 	%r123, [%r119+12];
	ld.shared.u32 	%r124, [%r119+16];
	ld.shared.u32 	%r125, [%r119+20];
	ld.shared.u32 	%r126, [%r119+24];
	ld.shared.u32 	%r127, [%r119+28];
	ld.shared.u32 	%r128, [%r119+32];
	ld.shared.u32 	%r129, [%r119+36];
	ld.shared.u32 	%r130, [%r119+40];
	ld.shared.u32 	%r131, [%r119+44];
	ld.shared.u32 	%r132, [%r119+48];
	ld.shared.u32 	%r133, [%r119+52];
	ld.shared.u32 	%r134, [%r119+56];
	ld.shared.u32 	%r135, [%r119+60];
	ld.shared.u32 	%r136, [%r119+64];
	ld.shared.u32 	%r137, [%r119+68];
	ld.shared.u32 	%r138, [%r119+72];
	bar.sync 	0;
	setp.ne.s32 	%p22, %r1, 0;
	@%p22 bra 	$L__BB3_69;
	add.s32 	%r451, %r121, %r120;
	add.s32 	%r452, %r122, %r451;
	add.s32 	%r453, %r123, %r452;
	add.s32 	%r454, %r124, %r453;
	add.s32 	%r455, %r125, %r454;
	add.s32 	%r456, %r126, %r455;
	add.s32 	%r457, %r127, %r456;
	add.s32 	%r458, %r128, %r457;
	add.s32 	%r459, %r129, %r458;
	add.s32 	%r460, %r130, %r459;
	add.s32 	%r461, %r131, %r460;
	add.s32 	%r462, %r132, %r461;
	add.s32 	%r463, %r133, %r462;
	add.s32 	%r464, %r134, %r463;
	add.s32 	%r465, %r135, %r464;
	add.s32 	%r466, %r136, %r465;
	add.s32 	%r467, %r137, %r466;
	add.s32 	%r425, %r138, %r467;
	mov.b32 	%r423, 1;
	mov.b32 	%r448, 0;
	mov.b32 	%r450, -1;
	// begin inline asm
	{  .reg .u32 r0;  .reg .pred p;  shfl.sync.up.b32 r0|p, %r425, %r423, %r448, %r450;  @p add.u32 r0, r0, %r425;  mov.u32 %r421, r0;}
	// end inline asm
	mov.b32 	%r429, 2;
	// begin inline asm
	{  .reg .u32 r0;  .reg .pred p;  shfl.sync.up.b32 r0|p, %r421, %r429, %r448, %r450;  @p add.u32 r0, r0, %r421;  mov.u32 %r427, r0;}
	// end inline asm
	mov.b32 	%r435, 4;
	// begin inline asm
	{  .reg .u32 r0;  .reg .pred p;  shfl.sync.up.b32 r0|p, %r427, %r435, %r448, %r450;  @p add.u32 r0, r0, %r427;  mov.u32 %r433, r0;}
	// end inline asm
	mov.b32 	%r441, 8;
	// begin inline asm
	{  .reg .u32 r0;  .reg .pred p;  shfl.sync.up.b32 r0|p, %r433, %r441, %r448, %r450;  @p add.u32 r0, r0, %r433;  mov.u32 %r439, r0;}
	// end inline asm
	mov.b32 	%r447, 16;
	// begin inline asm
	{  .reg .u32 r0;  .reg .pred p;  shfl.sync.up.b32 r0|p, %r439, %r447, %r448, %r450;  @p add.u32 r0, r0, %r439;  mov.u32 %r445, r0;}
	// end inline asm
	setp.ne.s32 	%p65, %r222, 31;
	@%p65 bra 	$L__BB3_68;
	shl.b32 	%r468, %r117, 2;
	mov.u32 	%r469, _ZZN3cub18CUB_300001_SM_10006detail4scan16DeviceScanKernelINS2_10policy_hubIjjjmN4cuda3std3__44plusIvEEE10Policy1000EN6thrust24THRUST_300001_SM_1000_NS10device_ptrIjEESF_NS0_13ScanTileStateIjLb1EEES9_NS0_8NullTypeEmjLb0ESI_EEvT0_T1_T2_iT3_T4_T5_E12temp_storage;
	add.s32 	%r470, %r469, %r468;
	st.shared.u32 	[%r470+16], %r445;
$L__BB3_68:
	sub.s32 	%r471, %r445, %r425;
	bar.sync 	0;
	ld.shared.v4.u32 	{%r472, %r473, %r474, %r475}, [_ZZN3cub18CUB_300001_SM_10006detail4scan16DeviceScanKernelINS2_10policy_hubIjjjmN4cuda3std3__44plusIvEEE10Policy1000EN6thrust24THRUST_300001_SM_1000_NS10device_ptrIjEESF_NS0_13ScanTileStateIjLb1EEES9_NS0_8NullTypeEmjLb0ESI_EEvT0_T1_T2_iT3_T4_T5_E12temp_storage+16];
	add.s32 	%r476, %r473, %r472;
	setp.eq.s32 	%p66, %r117, 2;
	selp.b32 	%r477, %r476, %r472, %p66;
	add.s32 	%r478, %r476, %r474;
	setp.eq.s32 	%p67, %r117, 3;
	selp.b32 	%r479, %r478, %r477, %p67;
	add.s32 	%r480, %r478, %r475;
	setp.eq.s32 	%p68, %r117, 4;
	selp.b32 	%r481, %r480, %r479, %p68;
	ld.shared.v4.u32 	{%r482, %r483, %r484, %r485}, [_ZZN3cub18CUB_300001_SM_10006detail4scan16DeviceScanKernelINS2_10policy_hubIjjjmN4cuda3std3__44plusIvEEE10Policy1000EN6thrust24THRUST_300001_SM_1000_NS10device_ptrIjEESF_NS0_13ScanTileStateIjLb1EEES9_NS0_8NullTypeEmjLb0ESI_EEvT0_T1_T2_iT3_T4_T5_E12temp_storage+32];
	add.s32 	%r486, %r480, %r482;
	setp.eq.s32 	%p69, %r117, 5;
	selp.b32 	%r487, %r486, %r481, %p69;
	add.s32 	%r488, %r486, %r483;
	setp.eq.s32 	%p70, %r117, 6;
	selp.b32 	%r489, %r488, %r487, %p70;
	add.s32 	%r490, %r488, %r484;
	setp.eq.s32 	%p71, %r117, 7;
	selp.b32 	%r491, %r490, %r489, %p71;
	add.s32 	%r492, %r490, %r485;
	setp.eq.s32 	%p72, %r117, 8;
	selp.b32 	%r493, %r492, %r491, %p72;
	ld.shared.v4.u32 	{%r494, %r495, %r496, %r497}, [_ZZN3cub18CUB_300001_SM_10006detail4scan16DeviceScanKernelINS2_10policy_hubIjjjmN4cuda3std3__44plusIvEEE10Policy1000EN6thrust24THRUST_300001_SM_1000_NS10device_ptrIjEESF_NS0_13ScanTileStateIjLb1EEES9_NS0_8NullTypeEmjLb0ESI_EEvT0_T1_T2_iT3_T4_T5_E12temp_storage+48];
	add.s32 	%r498, %r492, %r494;
	setp.eq.s32 	%p73, %r117, 9;
	selp.b32 	%r499, %r498, %r493, %p73;
	add.s32 	%r500, %r498, %r495;
	setp.eq.s32 	%p74, %r117, 10;
	selp.b32 	%r501, %r500, %r499, %p74;
	add.s32 	%r502, %r500, %r496;
	setp.eq.s32 	%p75, %r117, 11;
	selp.b32 	%r503, %r502, %r501, %p75;
	add.s32 	%r504, %r502, %r497;
	setp.eq.s32 	%p76, %r117, 12;
	selp.b32 	%r505, %r504, %r503, %p76;
	setp.lt.u32 	%p77, %r73, 32;
	setp.eq.s32 	%p78, %r222, 0;
	selp.b32 	%r506, 0, %r471, %p78;
	add.s32 	%r507, %r505, %r506;
	selp.b32 	%r508, %r471, %r507, %p77;
	setp.eq.s32 	%p79, %r73, 0;
	selp.b32 	%r1008, 0, %r508, %p79;
	bra.uni 	$L__BB3_88;
$L__BB3_69:
	add.s32 	%r256, %r121, %r120;
	add.s32 	%r257, %r122, %r256;
	add.s32 	%r258, %r123, %r257;
	add.s32 	%r259, %r124, %r258;
	add.s32 	%r260, %r125, %r259;
	add.s32 	%r261, %r126, %r260;
	add.s32 	%r262, %r127, %r261;
	add.s32 	%r263, %r128, %r262;
	add.s32 	%r264, %r129, %r263;
	add.s32 	%r265, %r130, %r264;
	add.s32 	%r266, %r131, %r265;
	add.s32 	%r267, %r132, %r266;
	add.s32 	%r268, %r133, %r267;
	add.s32 	%r269, %r134, %r268;
	add.s32 	%r270, %r135, %r269;
	add.s32 	%r271, %r136, %r270;
	add.s32 	%r272, %r137, %r271;
	add.s32 	%r230, %r138, %r272;
	mov.b32 	%r228, 1;
	mov.b32 	%r253, 0;
	mov.b32 	%r255, -1;
	// begin inline asm
	{  .reg .u32 r0;  .reg .pred p;  shfl.sync.up.b32 r0|p, %r230, %r228, %r253, %r255;  @p add.u32 r0, r0, %r230;  mov.u32 %r226, r0;}
	// end inline asm
	mov.b32 	%r234, 2;
	// begin inline asm
	{  .reg .u32 r0;  .reg .pred p;  shfl.sync.up.b32 r0|p, %r226, %r234, %r253, %r255;  @p add.u32 r0, r0, %r226;  mov.u32 %r232, r0;}
	// end inline asm
	mov.b32 	%r240, 4;
	// begin inline asm
	{  .reg .u32 r0;  .reg .pred p;  shfl.sync.up.b32 r0|p, %r232, %r240, %r253, %r255;  @p add.u32 r0, r0, %r232;  mov.u32 %r238, r0;}
	// end inline asm
	mov.b32 	%r246, 8;
	// begin inline asm
	{  .reg .u32 r0;  .reg .pred p;  shfl.sync.up.b32 r0|p, %r238, %r246, %r253, %r255;  @p add.u32 r0, r0, %r238;  mov.u32 %r244, r0;}
	// end inline asm
	mov.b32 	%r252, 16;
	// begin inline asm
	{  .reg .u32 r0;  .reg .pred p;  shfl.sync.up.b32 r0|p, %r244, %r252, %r253, %r255;  @p add.u32 r0, r0, %r244;  mov.u32 %r250, r0;}
	// end inline asm
	setp.ne.s32 	%p23, %r222, 31;
	@%p23 bra 	$L__BB3_71;
	shl.b32 	%r273, %r117, 2;
	mov.u32 	%r274, _ZZN3cub18CUB_300001_SM_10006detail4scan16DeviceScanKernelINS2_10policy_hubIjjjmN4cuda3std3__44plusIvEEE10Policy1000EN6thrust24THRUST_300001_SM_1000_NS10device_ptrIjEESF_NS0_13ScanTileStateIjLb1EEES9_NS0_8NullTypeEmjLb0ESI_EEvT0_T1_T2_iT3_T4_T5_E12temp_storage;
	add.s32 	%r275, %r274, %r273;
	st.shared.u32 	[%r275+16], %r250;
$L__BB3_71:
	sub.s32 	%r276, %r250, %r230;
	bar.sync 	0;
	ld.shared.v4.u32 	{%r277, %r278, %r279, %r280}, [_ZZN3cub18CUB_300001_SM_10006detail4scan16DeviceScanKernelINS2_10policy_hubIjjjmN4cuda3std3__44plusIvEEE10Policy1000EN6thrust24THRUST_300001_SM_1000_NS10device_ptrIjEESF_NS0_13ScanTileStateIjLb1EEES9_NS0_8NullTypeEmjLb0ESI_EEvT0_T1_T2_iT3_T4_T5_E12temp_storage+16];
	add.s32 	%r281, %r278, %r277;
	setp.eq.s32 	%p24, %r117, 2;
	selp.b32 	%r282, %r281, %r277, %p24;
	add.s32 	%r283, %r281, %r279;
	setp.eq.s32 	%p25, %r117, 3;
	selp.b32 	%r284, %r283, %r282, %p25;
	add.s32 	%r285, %r283, %r280;
	setp.eq.s32 	%p26, %r117, 4;
	selp.b32 	%r286, %r285, %r284, %p26;
	ld.shared.v4.u32 	{%r287, %r288, %r289, %r290}, [_ZZN3cub18CUB_300001_SM_10006detail4scan16DeviceScanKernelINS2_10policy_hubIjjjmN4cuda3std3__44plusIvEEE10Policy1000EN6thrust24THRUST_300001_SM_1000_NS10device_ptrIjEESF_NS0_13ScanTileStateIjLb1EEES9_NS0_8NullTypeEmjLb0ESI_EEvT0_T1_T2_iT3_T4_T5_E12temp_storage+32];
	add.s32 	%r291, %r285, %r287;
	setp.eq.s32 	%p27, %r117, 5;
	selp.b32 	%r292, %r291, %r286, %p27;
	add.s32 	%r293, %r291, %r288;
	setp.eq.s32 	%p28, %r117, 6;
	selp.b32 	%r294, %r293, %r292, %p28;
	add.s32 	%r295, %r293, %r289;
	setp.eq.s32 	%p29, %r117, 7;
	selp.b32 	%r296, %r295, %r294, %p29;
	add.s32 	%r297, %r295, %r290;
	setp.eq.s32 	%p30, %r117, 8;
	selp.b32 	%r298, %r297, %r296, %p30;
	ld.shared.v4.u32 	{%r299, %r300, %r301, %r302}, [_ZZN3cub18CUB_300001_SM_10006detail4scan16DeviceScanKernelINS2_10policy_hubIjjjmN4cuda3std3__44plusIvEEE10Policy1000EN6thrust24THRUST_300001_SM_1000_NS10device_ptrIjEESF_NS0_13ScanTileStateIjLb1EEES9_NS0_8NullTypeEmjLb0ESI_EEvT0_T1_T2_iT3_T4_T5_E12temp_storage+48];
	add.s32 	%r303, %r297, %r299;
	setp.eq.s32 	%p31, %r117, 9;
	selp.b32 	%r304, %r303, %r298, %p31;
	add.s32 	%r305, %r303, %r300;
	setp.eq.s32 	%p32, %r117, 10;
	selp.b32 	%r306, %r305, %r304, %p32;
	add.s32 	%r307, %r305, %r301;
	setp.eq.s32 	%p33, %r117, 11;
	selp.b32 	%r308, %r307, %r306, %p33;
	add.s32 	%r309, %r307, %r302;
	setp.eq.s32 	%p34, %r117, 12;
	selp.b32 	%r310, %r309, %r308, %p34;
	ld.shared.u32 	%r311, [_ZZN3cub18CUB_300001_SM_10006detail4scan16DeviceScanKernelINS2_10policy_hubIjjjmN4cuda3std3__44plusIvEEE10Policy1000EN6thrust24THRUST_300001_SM_1000_NS10device_ptrIjEESF_NS0_13ScanTileStateIjLb1EEES9_NS0_8NullTypeEmjLb0ESI_EEvT0_T1_T2_iT3_T4_T5_E12temp_storage+64];
	add.s32 	%r144, %r309, %r311;
	setp.gt.u32 	%p35, %r73, 31;
	setp.lt.u32 	%p36, %r73, 32;
	setp.eq.s32 	%p37, %r222, 0;
	selp.b32 	%r312, 0, %r276, %p37;
	add.s32 	%r1007, %r310, %r312;
	selp.b32 	%r146, %r276, %r1007, %p36;
	@%p35 bra 	$L__BB3_87;
	setp.ne.s32 	%p38, %r73, 0;
	mul.wide.s32 	%rd22, %r1, 8;
	add.s64 	%rd12, %rd1, %rd22;
	@%p38 bra 	$L__BB3_74;
	st.shared.u32 	[_ZZN3cub18CUB_300001_SM_10006detail4scan16DeviceScanKernelINS2_10policy_hubIjjjmN4cuda3std3__44plusIvEEE10Policy1000EN6thrust24THRUST_300001_SM_1000_NS10device_ptrIjEESF_NS0_13ScanTileStateIjLb1EEES9_NS0_8NullTypeEmjLb0ESI_EEvT0_T1_T2_iT3_T4_T5_E12temp_storage+12], %r144;
	add.s64 	%rd23, %rd12, 256;
	mov.b32 	%r313, 100;
	// begin inline asm
	st.relaxed.gpu.v2.u32 [%rd23], {%r313, %r144};
	// end inline asm
$L__BB3_74:
	not.b32 	%r319, %r73;
	add.s32 	%r1003, %r1, %r319;
	mov.b32 	%r315, 550;
	// begin inline asm
	nanosleep.u32 %r315;
	// end inline asm
	mul.wide.s32 	%rd25, %r1003, 8;
	add.s64 	%rd26, %rd1, %rd25;
	add.s64 	%rd24, %rd26, 256;
	// begin inline asm
	ld.relaxed.gpu.v2.u32 {%r1004, %r998}, [%rd24];
	// end inline asm
	mov.b32 	%r999, 478;
$L__BB3_75:
	setp.eq.s32 	%p39, %r1004, 99;
	mov.b32 	%r320, -1;
	vote.sync.any.pred 	%p40, %p39, %r320;
	not.pred 	%p41, %p40;
	@%p41 bra 	$L__BB3_77;
	// begin inline asm
	nanosleep.u32 %r999;
	// end inline asm
	shr.u32 	%r999, %r999, 1;
	// begin inline asm
	ld.relaxed.gpu.v2.u32 {%r1004, %r998}, [%rd24];
	// end inline asm
	bra.uni 	$L__BB3_75;
$L__BB3_77:
	setp.eq.s32 	%p42, %r1004, 101;
	mov.b32 	%r347, -1;
	vote.sync.ballot.b32 	%r349, %p42, %r347;
	// begin inline asm
	mov.u32 %r322, %lanemask_ge;
	// end inline asm
	and.b32  	%r350, %r349, %r322;
	or.b32  	%r351, %r350, -2147483648;
	add.s32 	%r352, %r351, -1;
	not.b32 	%r353, %r351;
	and.b32  	%r354, %r353, %r352;
	popc.b32 	%r326, %r354;
	mov.b32 	%r325, 1;
	// begin inline asm
	shfl.sync.down.b32 %r323, %r998, %r325, %r326, %r347;
	// end inline asm
	setp.lt.s32 	%p44, %r222, %r326;
	selp.b32 	%r355, %r323, 0, %p44;
	add.s32 	%r329, %r355, %r998;
	mov.b32 	%r330, 2;
	// begin inline asm
	shfl.sync.down.b32 %r328, %r329, %r330, %r326, %r347;
	// end inline asm
	add.s32 	%r356, %r222, 2;
	setp.gt.s32 	%p45, %r356, %r326;
	selp.b32 	%r357, 0, %r328, %p45;
	add.s32 	%r334, %r329, %r357;
	mov.b32 	%r335, 4;
	// begin inline asm
	shfl.sync.down.b32 %r333, %r334, %r335, %r326, %r347;
	// end inline asm
	add.s32 	%r358, %r222, 4;
	setp.gt.s32 	%p46, %r358, %r326;
	selp.b32 	%r359, 0, %r333, %p46;
	add.s32 	%r339, %r334, %r359;
	mov.b32 	%r340, 8;
	// begin inline asm
	shfl.sync.down.b32 %r338, %r339, %r340, %r326, %r347;
	// end inline asm
	add.s32 	%r360, %r222, 8;
	setp.gt.s32 	%p47, %r360, %r326;
	selp.b32 	%r361, 0, %r338, %p47;
	add.s32 	%r344, %r339, %r361;
	mov.b32 	%r345, 16;
	// begin inline asm
	shfl.sync.down.b32 %r343, %r344, %r345, %r326, %r347;
	// end inline asm
	add.s32 	%r362, %r222, 16;
	setp.gt.s32 	%p48, %r362, %r326;
	selp.b32 	%r363, 0, %r343, %p48;
	add.s32 	%r1000, %r344, %r363;
	add.s64 	%rd13, %rd1, 256;
	mov.b32 	%r1001, 478;
$L__BB3_78:
	setp.ne.s32 	%p49, %r1004, 101;
	mov.b32 	%r364, -1;
	vote.sync.all.pred 	%p50, %p49, %r364;
	not.pred 	%p51, %p50;
	@%p51 bra 	$L__BB3_83;
	shr.u32 	%r1001, %r1001, 1;
	mul.wide.s32 	%rd29, %r1003, 8;
	add.s64 	%rd30, %rd13, %rd29;
	add.s64 	%rd28, %rd30, -256;
	// begin inline asm
	ld.relaxed.gpu.v2.u32 {%r1004, %r1005}, [%rd28];
	// end inline asm
	mov.u32 	%r1006, %r1001;
$L__BB3_80:
	setp.eq.s32 	%p55, %r1004, 99;
	mov.b32 	%r372, -1;
	vote.sync.any.pred 	%p56, %p55, %r372;
	not.pred 	%p57, %p56;
	@%p57 bra 	$L__BB3_82;
	// begin inline asm
	nanosleep.u32 %r1006;
	// end inline asm
	shr.u32 	%r1006, %r1006, 1;
	// begin inline asm
	ld.relaxed.gpu.v2.u32 {%r1004, %r1005}, [%rd28];
	// end inline asm
	bra.uni 	$L__BB3_80;
$L__BB3_82:
	setp.eq.s32 	%p58, %r1004, 101;
	mov.b32 	%r398, -1;
	vote.sync.ballot.b32 	%r399, %p58, %r398;
	and.b32  	%r400, %r399, %r322;
	or.b32  	%r401, %r400, -2147483648;
	add.s32 	%r402, %r401, -1;
	not.b32 	%r403, %r401;
	and.b32  	%r404, %r403, %r402;
	popc.b32 	%r377, %r404;
	mov.b32 	%r376, 1;
	// begin inline asm
	shfl.sync.down.b32 %r374, %r1005, %r376, %r377, %r398;
	// end inline asm
	setp.lt.s32 	%p60, %r222, %r377;
	selp.b32 	%r405, %r374, 0, %p60;
	add.s32 	%r380, %r405, %r1005;
	mov.b32 	%r381, 2;
	// begin inline asm
	shfl.sync.down.b32 %r379, %r380, %r381, %r377, %r398;
	// end inline asm
	add.s32 	%r406, %r222, 2;
	setp.gt.s32 	%p61, %r406, %r377;
	selp.b32 	%r407, 0, %r379, %p61;
	add.s32 	%r385, %r380, %r407;
	mov.b32 	%r386, 4;
	// begin inline asm
	shfl.sync.down.b32 %r384, %r385, %r386, %r377, %r398;
	// end inline asm
	add.s32 	%r408, %r222, 4;
	setp.gt.s32 	%p62, %r408, %r377;
	selp.b32 	%r409, 0, %r384, %p62;
	add.s32 	%r390, %r385, %r409;
	mov.b32 	%r391, 8;
	// begin inline asm
	shfl.sync.down.b32 %r389, %r390, %r391, %r377, %r398;
	// end inline asm
	add.s32 	%r410, %r222, 8;
	setp.gt.s32 	%p63, %r410, %r377;
	selp.b32 	%r411, 0, %r389, %p63;
	add.s32 	%r395, %r390, %r411;
	mov.b32 	%r396, 16;
	// begin inline asm
	shfl.sync.down.b32 %r394, %r395, %r396, %r377, %r398;
	// end inline asm
	add.s32 	%r412, %r222, 16;
	setp.gt.s32 	%p64, %r412, %r377;
	selp.b32 	%r413, 0, %r394, %p64;
	add.s32 	%r414, %r413, %r1000;
	add.s32 	%r1000, %r414, %r395;
	add.s32 	%r1003, %r1003, -32;
	bra.uni 	$L__BB3_78;
$L__BB3_83:
	@%p38 bra 	$L__BB3_85;
	add.s32 	%r367, %r1000, %r144;
	add.s64 	%rd27, %rd12, 256;
	mov.b32 	%r366, 101;
	// begin inline asm
	st.relaxed.gpu.v2.u32 [%rd27], {%r366, %r367};
	// end inline asm
	st.shared.u32 	[_ZZN3cub18CUB_300001_SM_10006detail4scan16DeviceScanKernelINS2_10policy_hubIjjjmN4cuda3std3__44plusIvEEE10Policy1000EN6thrust24THRUST_300001_SM_1000_NS10device_ptrIjEESF_NS0_13ScanTileStateIjLb1EEES9_NS0_8NullTypeEmjLb0ESI_EEvT0_T1_T2_iT3_T4_T5_E12temp_storage+4], %r1000;
	st.shared.u32 	[_ZZN3cub18CUB_300001_SM_10006detail4scan16DeviceScanKernelINS2_10policy_hubIjjjmN4cuda3std3__44plusIvEEE10Policy1000EN6thrust24THRUST_300001_SM_1000_NS10device_ptrIjEESF_NS0_13ScanTileStateIjLb1EEES9_NS0_8NullTypeEmjLb0ESI_EEvT0_T1_T2_iT3_T4_T5_E12temp_storage+8], %r367;
$L__BB3_85:
	setp.ne.s32 	%p53, %r222, 0;
	mov.u32 	%r1007, %r146;
	@%p53 bra 	$L__BB3_87;
	st.shared.u32 	[_ZZN3cub18CUB_300001_SM_10006detail4scan16DeviceScanKernelINS2_10policy_hubIjjjmN4cuda3std3__44plusIvEEE10Policy1000EN6thrust24THRUST_300001_SM_1000_NS10device_ptrIjEESF_NS0_13ScanTileStateIjLb1EEES9_NS0_8NullTypeEmjLb0ESI_EEvT0_T1_T2_iT3_T4_T5_E12temp_storage+84], %r1000;
	mov.u32 	%r1007, %r1000;
$L__BB3_87:
	bar.sync 	0;
	setp.eq.s32 	%p54, %r73, 0;
	ld.shared.u32 	%r368, [_ZZN3cub18CUB_300001_SM_10006detail4scan16DeviceScanKernelINS2_10policy_hubIjjjmN4cuda3std3__44plusIvEEE10Policy1000EN6thrust24THRUST_300001_SM_1000_NS10device_ptrIjEESF_NS0_13ScanTileStateIjLb1EEES9_NS0_8NullTypeEmjLb0ESI_EEvT0_T1_T2_iT3_T4_T5_E12temp_storage+84];
	selp.b32 	%r369, 0, %r368, %p54;
	add.s32 	%r1008, %r369, %r1007;
$L__BB3_88:
	add.s32 	%r509, %r1008, %r120;
	add.s32 	%r510, %r121, %r509;
	add.s32 	%r511, %r122, %r510;
	add.s32 	%r512, %r123, %r511;
	add.s32 	%r513, %r124, %r512;
	add.s32 	%r514, %r125, %r513;
	add.s32 	%r515, %r126, %r514;
	add.s32 	%r516, %r127, %r515;
	add.s32 	%r517, %r128, %r516;
	add.s32 	%r518, %r129, %r517;
	add.s32 	%r519, %r130, %r518;
	add.s32 	%r520, %r131, %r519;
	add.s32 	%r521, %r132, %r520;
	add.s32 	%r522, %r133, %r521;
	add.s32 	%r523, %r134, %r522;
	add.s32 	%r524, %r135, %r523;
	add.s32 	%r525, %r136, %r524;
	add.s32 	%r526, %r137, %r525;
	add.s32 	%r527, %r138, %r526;
	bar.sync 	0;
	st.shared.u32 	[%r119], %r509;
	st.shared.u32 	[%r119+4], %r510;
	st.shared.u32 	[%r119+8], %r511;
	st.shared.u32 	[%r119+12], %r512;
	st.shared.u32 	[%r119+16], %r513;
	st.shared.u32 	[%r119+20], %r514;
	st.shared.u32 	[%r119+24], %r515;
	st.shared.u32 	[%r119+28], %r516;
	st.shared.u32 	[%r119+32], %r517;
	st.shared.u32 	[%r119+36], %r518;
	st.shared.u32 	[%r119+40], %r519;
	st.shared.u32 	[%r119+44], %r520;
	st.shared.u32 	[%r119+48], %r521;
	st.shared.u32 	[%r119+52], %r522;
	st.shared.u32 	[%r119+56], %r523;
	st.shared.u32 	[%r119+60], %r524;
	st.shared.u32 	[%r119+64], %r525;
	st.shared.u32 	[%r119+68], %r526;
	st.shared.u32 	[%r119+72], %r527;
	bar.warp.sync 	-1;
	ld.shared.u32 	%r180, [%r118];
	ld.shared.u32 	%r181, [%r118+128];
	ld.shared.u32 	%r182, [%r118+256];
	ld.shared.u32 	%r183, [%r118+384];
	ld.shared.u32 	%r184, [%r118+512];
	ld.shared.u32 	%r185, [%r118+640];
	ld.shared.u32 	%r186, [%r118+768];
	ld.shared.u32 	%r187, [%r118+896];
	ld.shared.u32 	%r188, [%r118+1024];
	ld.shared.u32 	%r189, [%r118+1152];
	ld.shared.u32 	%r190, [%r118+1280];
	ld.shared.u32 	%r191, [%r118+1408];
	ld.shared.u32 	%r192, [%r118+1536];
	ld.shared.u32 	%r193, [%r118+1664];
	ld.shared.u32 	%r194, [%r118+1792];
	ld.shared.u32 	%r195, [%r118+1920];
	ld.shared.u32 	%r196, [%r118+2048];
	ld.shared.u32 	%r197, [%r118+2176];
	ld.shared.u32 	%r198, [%r118+2304];
	setp.ne.s32 	%p80, %r73, 0;
	@%p80 bra 	$L__BB3_90;
	st.volatile.shared.u32 	[_ZZN3cub18CUB_300001_SM_10006detail4scan16DeviceScanKernelINS2_10policy_hubIjjjmN4cuda3std3__44plusIvEEE10Policy1000EN6thrust24THRUST_300001_SM_1000_NS10device_ptrIjEESF_NS0_13ScanTileStateIjLb1EEES9_NS0_8NullTypeEmjLb0ESI_EEvT0_T1_T2_iT3_T4_T5_E12temp_storage+31616], %r72;
$L__BB3_90:
	bar.sync 	0;
	ld.volatile.shared.u32 	%r199, [_ZZN3cub18CUB_300001_SM_10006detail4scan16DeviceScanKernelINS2_10policy_hubIjjjmN4cuda3std3__44plusIvEEE10Policy1000EN6thrust24THRUST_300001_SM_1000_NS10device_ptrIjEESF_NS0_13ScanTileStateIjLb1EEES9_NS0_8NullTypeEmjLb0ESI_EEvT0_T1_T2_iT3_T4_T5_E12temp_storage+31616];
	cvt.u64.u32 	%rd35, %r75;
	add.s64 	%rd36, %rd4, %rd35;
	setp.ge.s32 	%p81, %r75, %r199;
	shl.b64 	%rd37, %rd36, 2;
	add.s64 	%rd15, %rd3, %rd37;
	@%p81 bra 	$L__BB3_92;
	st.global.u32 	[%rd15], %r180;
$L__BB3_92:
	mov.u32 	%r528, %tid.x;
	and.b32  	%r529, %r528, 992;
	mul.lo.s32 	%r530, %r529, 19;
	and.b32  	%r531, %r528, 31;
	or.b32  	%r532, %r530, %r531;
	add.s32 	%r533, %r532, 32;
	setp.ge.s32 	%p82, %r533, %r199;
	@%p82 bra 	$L__BB3_94;
	st.global.u32 	[%rd15+128], %r181;
$L__BB3_94:
	add.s32 	%r539, %r532, 64;
	setp.ge.s32 	%p83, %r539, %r199;
	@%p83 bra 	$L__BB3_96;
	st.global.u32 	[%rd15+256], %r182;
$L__BB3_96:
	add.s32 	%r545, %r532, 96;
	setp.ge.s32 	%p84, %r545, %r199;
	@%p84 bra 	$L__BB3_98;
	st.global.u32 	[%rd15+384], %r183;
$L__BB3_98:
	add.s32 	%r551, %r532, 128;
	setp.ge.s32 	%p85, %r551, %r199;
	@%p85 bra 	$L__BB3_100;
	st.global.u32 	[%rd15+512], %r184;
$L__BB3_100:
	add.s32 	%r557, %r532, 160;
	setp.ge.s32 	%p86, %r557, %r199;
	@%p86 bra 	$L__BB3_102;
	st.global.u32 	[%rd15+640], %r185;
$L__BB3_102:
	add.s32 	%r563, %r532, 192;
	setp.ge.s32 	%p87, %r563, %r199;
	@%p87 bra 	$L__BB3_104;
	st.global.u32 	[%rd15+768], %r186;
$L__BB3_104:
	add.s32 	%r569, %r532, 224;
	setp.ge.s32 	%p88, %r569, %r199;
	@%p88 bra 	$L__BB3_106;
	st.global.u32 	[%rd15+896], %r187;
$L__BB3_106:
	setp.ge.s32 	%p89, %r92, %r199;
	@%p89 bra 	$L__BB3_108;
	st.global.u32 	[%rd15+1024], %r188;
$L__BB3_108:
	add.s32 	%r575, %r532, 288;
	setp.ge.s32 	%p90, %r575, %r199;
	@%p90 bra 	$L__BB3_110;
	st.global.u32 	[%rd15+1152], %r189;
$L__BB3_110:
	add.s32 	%r581, %r532, 320;
	setp.ge.s32 	%p91, %r581, %r199;
	@%p91 bra 	$L__BB3_112;
	st.global.u32 	[%rd15+1280], %r190;
$L__BB3_112:
	add.s32 	%r587, %r532, 352;
	setp.ge.s32 	%p92, %r587, %r199;
	@%p92 bra 	$L__BB3_114;
	st.global.u32 	[%rd15+1408], %r191;
$L__BB3_114:
	add.s32 	%r593, %r532, 384;
	setp.ge.s32 	%p93, %r593, %r199;
	@%p93 bra 	$L__BB3_116;
	st.global.u32 	[%rd15+1536], %r192;
$L__BB3_116:
	add.s32 	%r599, %r532, 416;
	setp.ge.s32 	%p94, %r599, %r199;
	@%p94 bra 	$L__BB3_118;
	st.global.u32 	[%rd15+1664], %r193;
$L__BB3_118:
	add.s32 	%r605, %r532, 448;
	setp.ge.s32 	%p95, %r605, %r199;
	@%p95 bra 	$L__BB3_120;
	st.global.u32 	[%rd15+1792], %r194;
$L__BB3_120:
	add.s32 	%r611, %r532, 480;
	setp.ge.s32 	%p96, %r611, %r199;
	@%p96 bra 	$L__BB3_122;
	st.global.u32 	[%rd15+1920], %r195;
$L__BB3_122:
	add.s32 	%r617, %r532, 512;
	setp.ge.s32 	%p97, %r617, %r199;
	@%p97 bra 	$L__BB3_124;
	st.global.u32 	[%rd15+2048], %r196;
$L__BB3_124:
	add.s32 	%r623, %r532, 544;
	setp.ge.s32 	%p98, %r623, %r199;
	@%p98 bra 	$L__BB3_126;
	st.global.u32 	[%rd15+2176], %r197;
$L__BB3_126:
	setp.ge.s32 	%p99, %r113, %r199;
	@%p99 bra 	$L__BB3_128;
	st.global.u32 	[%rd15+2304], %r198;
$L__BB3_128:
	ret;

}


// ===== COMPILED SASS (sm_100) =====

	.target	sm_100

	.elftype	@"ET_EXEC"


//--------------------- .note.nv.tkinfo           --------------------------
	.section	.note.nv.tkinfo,"",@"SHT_NOTE"
	.sectionflags	@"SHF_NOTE_NV_TKINFO"
	.tkinfo
        /*0018*/ 	.word	0x00000002
        /*0030*/ 	.string	""
        /*0030*/ 	.string	"ptxas"
        /*0030*/ 	.string	"Cuda compilation tools, release 13.0, V13.0.88"
        /*0030*/ 	.string	"Build cuda_13.0.r13.0/compiler.36424714_0"
        /*0030*/ 	.string	"-arch sm_100 -m 64 "



//--------------------- .note.nv.cuinfo           --------------------------
	.section	.note.nv.cuinfo,"",@"SHT_NOTE"
	.sectionflags	@"SHF_NOTE_NV_CUINFO"
        /*0018*/ 	.short	0x0002
        /*001a*/ 	.short	0x0064
        /*001c*/ 	.short	0x0082
	.zero		2


//--------------------- .nv.info                  --------------------------
	.section	.nv.info,"",@"SHT_CUDA_INFO"
	.align	4


	//----- nvinfo : EIATTR_REGCOUNT
	.align		4
        /*0000*/ 	.byte	0x04, 0x2f
        /*0002*/ 	.short	(.L_44 - .L_43)
	.align		4
.L_43:
        /*0004*/ 	.word	index@(_ZN3cub18CUB_300001_SM_10006detail11EmptyKernelIvEEvv)
        /*0008*/ 	.word	0x00000004


	//----- nvinfo : EIATTR_FRAME_SIZE
	.align		4
.L_44:
        /*000c*/ 	.byte	0x04, 0x11
        /*000e*/ 	.short	(.L_46 - .L_45)
	.align		4
.L_45:
        /*0010*/ 	.word	index@(_ZN3cub18CUB_300001_SM_10006detail11EmptyKernelIvEEvv)
        /*0014*/ 	.word	0x00000000


	//----- nvinfo : EIATTR_REGCOUNT
	.align		4
.L_46:
        /*0018*/ 	.byte	0x04, 0x2f
        /*001a*/ 	.short	(.L_48 - .L_47)
	.align		4
.L_47:
        /*001c*/ 	.word	index@(_ZN3cub18CUB_300001_SM_10006detail4scan20DeviceScanInitKernelINS0_13ScanTileStateIjLb1EEEEEvT_i)
        /*0020*/ 	.word	0x00000008


	//----- nvinfo : EIATTR_FRAME_SIZE
	.align		4
.L_48:
        /*0024*/ 	.byte	0x04, 0x11
        /*0026*/ 	.short	(.L_50 - .L_49)
	.align		4
.L_49:
        /*0028*/ 	.word	index@(_ZN3cub18CUB_300001_SM_10006detail4scan20DeviceScanInitKernelINS0_13ScanTileStateIjLb1EEEEEvT_i)
        /*002c*/ 	.word	0x00000000


	//----- nvinfo : EIATTR_REGCOUNT
	.align		4
.L_50:
        /*0030*/ 	.byte	0x04, 0x2f
        /*0032*/ 	.short	(.L_52 - .L_51)
	.align		4
.L_51:
        /*0034*/ 	.word	index@(_ZN3cub18CUB_300001_SM_10006detail4scan16DeviceScanKernelINS2_10policy_hubIjjjjN4cuda3std3__44plusIvEEE10Policy1000EN6thrust24THRUST_300001_SM_1000_NS10device_ptrIjEESF_NS0_13ScanTileStateIjLb1EEES9_NS0_8NullTypeEjjLb0ESI_EEvT0_T1_T2_iT3_T4_T5_)
        /*0038*/ 	.word	0x00000038


	//----- nvinfo : EIATTR_FRAME_SIZE
	.align		4
.L_52:
        /*003c*/ 	.byte	0x04, 0x11
        /*003e*/ 	.short	(.L_54 - .L_53)
	.align		4
.L_53:
        /*0040*/ 	.word	index@(_ZN3cub18CUB_300001_SM_10006detail4scan16DeviceScanKernelINS2_10policy_hubIjjjjN4cuda3std3__44plusIvEEE10Policy1000EN6thrust24THRUST_300001_SM_1000_NS10device_ptrIjEESF_NS0_13ScanTileStateIjLb1EEES9_NS0_8NullTypeEjjLb0ESI_EEvT0_T1_T2_iT3_T4_T5_)
        /*0044*/ 	.word	0x00000000


	//----- nvinfo : EIATTR_REGCOUNT
	.align		4
.L_54:
        /*0048*/ 	.byte	0x04, 0x2f
        /*004a*/ 	.short	(.L_56 - .L_55)
	.align		4
.L_55:
        /*004c*/ 	.word	index@(_ZN3cub18CUB_300001_SM_10006detail4scan16DeviceScanKernelINS2_10policy_hubIjjjmN4cuda3std3__44plusIvEEE10Policy1000EN6thrust24THRUST_300001_SM_1000_NS10device_ptrIjEESF_NS0_13ScanTileStateIjLb1EEES9_NS0_8NullTypeEmjLb0ESI_EEvT0_T1_T2_iT3_T4_T5_)
        /*0050*/ 	.word	0x00000030


	//----- nvinfo : EIATTR_FRAME_SIZE
	.align		4
.L_56:
        /*0054*/ 	.byte	0x04, 0x11
        /*0056*/ 	.short	(.L_58 - .L_57)
	.align		4
.L_57:
        /*0058*/ 	.word	index@(_ZN3cub18CUB_300001_SM_10006detail4scan16DeviceScanKernelINS2_10policy_hubIjjjmN4cuda3std3__44plusIvEEE10Policy1000EN6thrust24THRUST_300001_SM_1000_NS10device_ptrIjEESF_NS0_13ScanTileStateIjLb1EEES9_NS0_8NullTypeEmjLb0ESI_EEvT0_T1_T2_iT3_T4_T5_)
        /*005c*/ 	.word	0x00000000


	//----- nvinfo : EIATTR_MIN_STACK_SIZE
	.align		4
.L_58:
        /*0060*/ 	.byte	0x04, 0x12
        /*0062*/ 	.short	(.L_60 - .L_59)
	.align		4
.L_59:
        /*0064*/ 	.word	index@(_ZN3cub18CUB_300001_SM_10006detail4scan16DeviceScanKernelINS2_10policy_hubIjjjmN4cuda3std3__44plusIvEEE10Policy1000EN6thrust24THRUST_300001_SM_1000_NS10device_ptrIjEESF_NS0_13ScanTileStateIjLb1EEES9_NS0_8NullTypeEmjLb0ESI_EEvT0_T1_T2_iT3_T4_T5_)
        /*0068*/ 	.word	0x00000000


	//----- nvinfo : EIATTR_MIN_STACK_SIZE
	.align		4
.L_60:
        /*006c*/ 	.byte	0x04, 0x12
        /*006e*/ 	.short	(.L_62 - .L_61)
	.align		4
.L_61:
        /*0070*/ 	.word	index@(_ZN3cub18CUB_300001_SM_10006detail4scan16DeviceScanKernelINS2_10policy_hubIjjjjN4cuda3std3__44plusIvEEE10Policy1000EN6thrust24THRUST_300001_SM_1000_NS10device_ptrIjEESF_NS0_13ScanTileStateIjLb1EEES9_NS0_8NullTypeEjjLb0ESI_EEvT0_T1_T2_iT3_T4_T5_)
        /*0074*/ 	.word	0x00000000


	//----- nvinfo : EIATTR_MIN_STACK_SIZE
	.align		4
.L_62:
        /*0078*/ 	.byte	0x04, 0x12
        /*007a*/ 	.short	(.L_64 - .L_63)
	.align		4
.L_63:
        /*007c*/ 	.word	index@(_ZN3cub18CUB_300001_SM_10006detail4scan20DeviceScanInitKernelINS0_13ScanTileStateIjLb1EEEEEvT_i)
        /*0080*/ 	.word	0x00000000


	//----- nvinfo : EIATTR_MIN_STACK_SIZE
	.align		4
.L_64:
        /*0084*/ 	.byte	0x04, 0x12
        /*0086*/ 	.short	(.L_66 - .L_65)
	.align		4
.L_65:
        /*0088*/ 	.word	index@(_ZN3cub18CUB_300001_SM_10006detail11EmptyKernelIvEEvv)
        /*008c*/ 	.word	0x00000000
.L_66:


//--------------------- .nv.compat                --------------------------
	.section	.nv.compat,"",@"SHT_CUDA_COMPAT_INFO"
	.align	4
        /*0000*/ 	.byte	0x02, 0x09, 0x00, 0x00, 0x02, 0x02, 0x01, 0x00, 0x02, 0x05, 0x05, 0x00, 0x03, 0x07, 0x01, 0x01
        /*0010*/ 	.byte	0x02, 0x03, 0x00, 0x00, 0x02, 0x06, 0x01, 0x00, 0x04, 0x0b, 0x08, 0x00, 0x09, 0x00, 0x00, 0x00
        /*0020*/ 	.byte	0x00, 0x00, 0x00, 0x00


//--------------------- .nv.info._ZN3cub18CUB_300001_SM_10006detail4scan16DeviceScanKernelINS2_10policy_hubIjjjmN4cuda3std3__44plusIvEEE10Policy1000EN6thrust24THRUST_300001_SM_1000_NS10device_ptrIjEESF_NS0_13ScanTileStateIjLb1EEES9_NS0_8NullTypeEmjLb0ESI_EEvT0_T1_T2_iT3_T4_T5_ --------------------------
	.section	.nv.info._ZN3cub18CUB_300001_SM_10006detail4scan16DeviceScanKernelINS2_10policy_hubIjjjmN4cuda3std3__44plusIvEEE10Policy1000EN6thrust24THRUST_300001_SM_1000_NS10device_ptrIjEESF_NS0_13ScanTileStateIjLb1EEES9_NS0_8NullTypeEmjLb0ESI_EEvT0_T1_T2_iT3_T4_T5_,"",@"SHT_CUDA_INFO"
	.sectionflags	@""
	.align	4


	//----- nvinfo : EIATTR_CUDA_API_VERSION
	.align		4
        /*0000*/ 	.byte	0x04, 0x37
        /*0002*/ 	.short	(.L_68 - .L_67)
.L_67:
        /*0004*/ 	.word	0x00000082


	//----- nvinfo : EIATTR_KPARAM_INFO
	.align		4
.L_68:
        /*0008*/ 	.byte	0x04, 0x17
        /*000a*/ 	.short	(.L_70 - .L_69)
.L_69:
        /*000c*/ 	.word	0x00000000
        /*0010*/ 	.short	0x0006
        /*0012*/ 	.short	0x0020
        /*0014*/ 	.byte	0x00, 0xf0, 0x21, 0x00


	//----- nvinfo : EIATTR_KPARAM_INFO
	.align		4
.L_70:
        /*0018*/ 	.byte	0x04, 0x17
        /*001a*/ 	.short	(.L_72 - .L_71)
.L_71:
        /*001c*/ 	.word	0x00000000
        /*0020*/ 	.short	0x0005
        /*0022*/ 	.short	0x001d
        /*0024*/ 	.byte	0x00, 0xf0, 0x05, 0x00


	//----- nvinfo : EIATTR_KPARAM_INFO
	.align		4
.L_72:
        /*0028*/ 	.byte	0x04, 0x17
        /*002a*/ 	.short	(.L_74 - .L_73)
.L_73:
        /*002c*/ 	.word	0x00000000
        /*0030*/ 	.short	0x0004
        /*0032*/ 	.short	0x001c
        /*0034*/ 	.byte	0x00, 0xf0, 0x05, 0x00


	//----- nvinfo : EIATTR_KPARAM_INFO
	.align		4
.L_74:
        /*0038*/ 	.byte	0x04, 0x17
        /*003a*/ 	.short	(.L_76 - .L_75)
.L_75:
        /*003c*/ 	.word	0x00000000
        /*0040*/ 	.short	0x0003
        /*0042*/ 	.short	0x0018
        /*0044*/ 	.byte	0x00, 0xf0, 0x11, 0x00


	//----- nvinfo : EIATTR_KPARAM_INFO
	.align		4
.L_76:
        /*0048*/ 	.byte	0x04, 0x17
        /*004a*/ 	.short	(.L_78 - .L_77)
.L_77:
        /*004c*/ 	.word	0x00000000
        /*0050*/ 	.short	0x0002
        /*0052*/ 	.short	0x0010
        /*0054*/ 	.byte	0x00, 0xf0, 0x21, 0x00


	//----- nvinfo : EIATTR_KPARAM_INFO
	.align		4
.L_78:
        /*0058*/ 	.byte	0x04, 0x17
        /*005a*/ 	.short	(.L_80 - .L_79)
.L_79:
        /*005c*/ 	.word	0x00000000
        /*0060*/ 	.short	0x0001
        /*0062*/ 	.short	0x0008
        /*0064*/ 	.byte	0x00, 0xf0, 0x21, 0x00


	//----- nvinfo : EIATTR_KPARAM_INFO
	.align		4
.L_80:
        /*0068*/ 	.byte	0x04, 0x17
        /*006a*/ 	.short	(.L_82 - .L_81)
.L_81:
        /*006c*/ 	.word	0x00000000
        /*0070*/ 	.short	0x0000
        /*0072*/ 	.short	0x0000
        /*0074*/ 	.byte	0x00, 0xf0, 0x21, 0x00


	//----- nvinfo : EIATTR_SPARSE_MMA_MASK
	.align		4
.L_82:
        /*0078*/ 	.byte	0x03, 0x50
        /*007a*/ 	.short	0x0000


	//----- nvinfo : EIATTR_MAXREG_COUNT
	.align		4
        /*007c*/ 	.byte	0x03, 0x1b
        /*007e*/ 	.short	0x0080


	//----- nvinfo : EIATTR_NUM_BARRIERS
	.align		4
        /*0080*/ 	.byte	0x02, 0x4c
        /*0082*/ 	.byte	0x01
	.zero		1


	//----- nvinfo : EIATTR_MERCURY_ISA_VERSION
	.align		4
        /*0084*/ 	.byte	0x03, 0x5f
        /*0086*/ 	.short	0x0101


	//----- nvinfo : EIATTR_COOP_GROUP_MASK_REGIDS
	.align		4
        /*0088*/ 	.byte	0x04, 0x29
        /*008a*/ 	.short	(.L_84 - .L_83)


	//   ....[0]....
.L_83:
        /*008c*/ 	.word	0xffffffff


	//   ....[1]....
        /*0090*/ 	.word	0xffffffff


	//   ....[2]....
        /*0094*/ 	.word	0xffffffff


	//   ....[3]....
        /*0098*/ 	.word	0xffffffff


	//   ....[4]....
        /*009c*/ 	.word	0xffffffff


	//   ....[5]....
        /*00a0*/ 	.word	0xffffffff


	//   ....[6]....
        /*00a4*/ 	.word	0xffffffff


	//   ....[7]....
        /*00a8*/ 	.word	0xffffffff


	//   ....[8]....
        /*00ac*/ 	.word	0xffffffff


	//   ....[9]....
        /*00b0*/ 	.word	0xffffffff


	//   ....[10]....
        /*00b4*/ 	.word	0xffffffff


	//   ....[11]....
        /*00b8*/ 	.word	0xffffffff


	//   ....[12]....
        /*00bc*/ 	.word	0xffffffff


	//   ....[13]....
        /*00c0*/ 	.word	0xffffffff


	//   ....[14]....
        /*00c4*/ 	.word	0xffffffff


	//   ....[15]....
        /*00c8*/ 	.word	0xffffffff


	//   ....[16]....
        /*00cc*/ 	.word	0xffffffff


	//   ....[17]....
        /*00d0*/ 	.word	0xffffffff


	//   ....[18]....
        /*00d4*/ 	.word	0xffffffff


	//   ....[19]....
        /*00d8*/ 	.word	0xffffffff


	//   ....[20]....
        /*00dc*/ 	.word	0xffffffff


	//   ....[21]....
        /*00e0*/ 	.word	0xffffffff


	//   ....[22]....
        /*00e4*/ 	.word	0xffffffff


	//   ....[23]....
        /*00e8*/ 	.word	0xffffffff


	//   ....[24]....
        /*00ec*/ 	.word	0xffffffff


	//   ....[25]....
        /*00f0*/ 	.word	0xffffffff


	//   ....[26]....
        /*00f4*/ 	.word	0xffffffff


	//   ....[27]....
        /*00f8*/ 	.word	0xffffffff


	//   ....[28]....
        /*00fc*/ 	.word	0xffffffff


	//   ....[29]....
        /*0100*/ 	.word	0xffffffff


	//   ....[30]....
        /*0104*/ 	.word	0xffffffff


	//   ....[31]....
        /*0108*/ 	.word	0xffffffff


	//   ....[32]....
        /*010c*/ 	.word	0xffffffff


	//   ....[33]....
        /*0110*/ 	.word	0xffffffff


	//   ....[34]....
        /*0114*/ 	.word	0xffffffff


	//   ....[35]....
        /*0118*/ 	.word	0xffffffff


	//   ....[36]....
        /*011c*/ 	.word	0xffffffff


	//   ....[37]....
        /*0120*/ 	.word	0xffffffff


	//   ....[38]....
        /*0124*/ 	.word	0xffffffff


	//   ....[39]....
        /*0128*/ 	.word	0xffffffff


	//   ....[40]....
        /*012c*/ 	.word	0xffffffff


	//   ....[41]....
        /*0130*/ 	.word	0xffffffff


	//   ....[42]....
        /*0134*/ 	.word	0xffffffff


	//   ....[43]....
        /*0138*/ 	.word	0xffffffff


	//   ....[44]....
        /*013c*/ 	.word	0xffffffff


	//   ....[45]....
        /*0140*/ 	.word	0xffffffff


	//   ....[46]....
        /*0144*/ 	.word	0xffffffff


	//   ....[47]....
        /*0148*/ 	.word	0xffffffff


	//   ....[48]....
        /*014c*/ 	.word	0xffffffff


	//   ....[49]....
        /*0150*/ 	.word	0xffffffff


	//   ....[50]....
        /*0154*/ 	.word	0xffffffff


	//   ....[51]....
        /*0158*/ 	.word	0xffffffff


	//   ....[52]....
        /*015c*/ 	.word	0xffffffff


	//   ....[53]....
        /*0160*/ 	.word	0xffffffff


	//   ....[54]....
        /*0164*/ 	.word	0xffffffff


	//   ....[55]....
        /*0168*/ 	.word	0xffffffff


	//   ....[56]....
        /*016c*/ 	.word	0xffffffff


	//   ....[57]....
        /*0170*/ 	.word	0xffffffff


	//   ....[58]....
        /*0174*/ 	.word	0xffffffff


	//   ....[59]....
        /*0178*/ 	.word	0xffffffff


	//   ....[60]....
        /*017c*/ 	.word	0x05000008


	//   ....[61]....
        /*0180*/ 	.word	0x05000008


	//   ....[62]....
        /*0184*/ 	.word	0x05000008


	//   ....[63]....
        /*0188*/ 	.word	0x05000008


	//   ....[64]....
        /*018c*/ 	.word	0x05000008


	//   ....[65]....
        /*0190*/ 	.word	0x05000008


	//   ....[66]....
        /*0194*/ 	.word	0x05000008


	//   ....[67]....
        /*0198*/ 	.word	0x05000008


	//   ....[68]....
        /*019c*/ 	.word	0x05000008


	//   ....[69]....
        /*01a0*/ 	.word	0x05000008


	//   ....[70]....
        /*01a4*/ 	.word	0x05000008


	//   ....[71]....
        /*01a8*/ 	.word	0x05000008


	//   ....[72]....
        /*01ac*/ 	.word	0x05000008


	//   ....[73]....
        /*01b0*/ 	.word	0x05000008


	//   ....[74]....
        /*01b4*/ 	.word	0x05000008


	//   ....[75]....
        /*01b8*/ 	.word	0x05000008


	//   ....[76]....
        /*01bc*/ 	.word	0x05000008


	//   ....[77]....
        /*01c0*/ 	.word	0x05000008


	//   ....[78]....
        /*01c4*/ 	.word	0x05000008


	//   ....[79]....
        /*01c8*/ 	.word	0x05000008


	//   ....[80]....
        /*01cc*/ 	.word	0x05000008


	//   ....[81]....
        /*01d0*/ 	.word	0x05000008


	//   ....[82]....
        /*01d4*/ 	.word	0x05000008


	//   ....[83]....
        /*01d8*/ 	.word	0x05000008


	//   ....[84]....
        /*01dc*/ 	.word	0x05000008


	//   ....[85]....
        /*01e0*/ 	.word	0x05000008


	//   ....[86]....
        /*01e4*/ 	.word	0x05000008


	//   ....[87]....
        /*01e8*/ 	.word	0x05000008


	//   ....[88]....
        /*01ec*/ 	.word	0x05000008


	//   ....[89]....
        /*01f0*/ 	.word	0x05000008


	//   ....[90]....
        /*01f4*/ 	.word	0x05000008


	//   ....[91]....
        /*01f8*/ 	.word	0x05000008


	//   ....[92]....
        /*01fc*/ 	.word	0x05000008


	//   ....[93]....
        /*0200*/ 	.word	0x05000008


	//   ....[94]....
        /*0204*/ 	.word	0x05000008


	//   ....[95]....
        /*0208*/ 	.word	0x05000008


	//----- nvinfo : EIATTR_COOP_GROUP_INSTR_OFFSETS
	.align		4
.L_84:
        /*020c*/ 	.byte	0x04, 0x28
        /*020e*/ 	.short	(.L_86 - .L_85)


	//   ....[0]....
.L_85:
        /*0210*/ 	.word	0x00000470


	//   ....[1]....
        /*0214*/ 	.word	0x000006a0


	//   ....[2]....
        /*0218*/ 	.word	0x000006c0


	//   ....[3]....
        /*021c*/ 	.word	0x000006e0


	//   ....[4]....
        /*0220*/ 	.word	0x00000700


	//   ....[5]....
        /*0224*/ 	.word	0x00000720


	//   ....[6]....
        /*0228*/ 	.word	0x00000b20


	//   ....[7]....
        /*022c*/ 	.word	0x00000b40


	//   ....[8]....
        /*0230*/ 	.word	0x00000b60


	//   ....[9]....
        /*0234*/ 	.word	0x00000b80


	//   ....[10]....
        /*0238*/ 	.word	0x00000ba0


	//   ....[11]....
        /*023c*/ 	.word	0x00000fa0


	//   ....[12]....
        /*0240*/ 	.word	0x00001030


	//   ....[13]....
        /*0244*/ 	.word	0x00001090


	//   ....[14]....
        /*0248*/ 	.word	0x00001130


	//   ....[15]....
        /*024c*/ 	.word	0x00001190


	//   ....[16]....
        /*0250*/ 	.word	0x000011d0


	//   ....[17]....
        /*0254*/ 	.word	0x00001220


	//   ....[18]....
        /*0258*/ 	.word	0x00001270


	//   ....[19]....
        /*025c*/ 	.word	0x00001280


	//   ....[20]....
        /*0260*/ 	.word	0x00001360


	//   ....[21]....
        /*0264*/ 	.word	0x000013f0


	//   ....[22]....
        /*0268*/ 	.word	0x00001440


	//   ....[23]....
        /*026c*/ 	.word	0x000014a0


	//   ....[24]....
        /*0270*/ 	.word	0x00001500


	//   ....[25]....
        /*0274*/ 	.word	0x00001540


	//   ....[26]....
        /*0278*/ 	.word	0x00001580


	//   ....[27]....
        /*027c*/ 	.word	0x000015c0


	//   ....[28]....
        /*0280*/ 	.word	0x000015d0


	//   ....[29]....
        /*0284*/ 	.word	0x00001a50


	//   ....[30]....
        /*0288*/ 	.word	0x00002410


	//   ....[31]....
        /*028c*/ 	.word	0x00002640


	//   ....[32]....
        /*0290*/ 	.word	0x00002660


	//   ....[33]....
        /*0294*/ 	.word	0x00002680


	//   ....[34]....
        /*0298*/ 	.word	0x000026a0


	//   ....[35]....
        /*029c*/ 	.word	0x000026c0


	//   ....[36]....
        /*02a0*/ 	.word	0x00002a50


	//   ....[37]....
        /*02a4*/ 	.word	0x00002a70


	//   ....[38]....
        /*02a8*/ 	.word	0x00002a90


	//   ....[39]....
        /*02ac*/ 	.word	0x00002ab0


	//   ....[40]....
        /*02b0*/ 	.word	0x00002ad0


	//   ....[41]....
        /*02b4*/ 	.word	0x00002ed0


	//   ....[42]....
        /*02b8*/ 	.word	0x00002f60


	//   ....[43]....
        /*02bc*/ 	.word	0x00002fc0


	//   ....[44]....
        /*02c0*/ 	.word	0x00003030


	//   ....[45]....
        /*02c4*/ 	.word	0x00003090


	//   ....[46]....
        /*02c8*/ 	.word	0x000030f0


	//   ....[47]....
        /*02cc*/ 	.word	0x00003140


	//   ....[48]....
        /*02d0*/ 	.word	0x000031a0


	//   ....[49]....
        /*02d4*/ 	.word	0x000031b0


	//   ....[50]....
        /*02d8*/ 	.word	0x00003290


	//   ....[51]....
        /*02dc*/ 	.word	0x00003320


	//   ....[52]....
        /*02e0*/ 	.word	0x00003370


	//   ....[53]....
        /*02e4*/ 	.word	0x000033e0


	//   ....[54]....
        /*02e8*/ 	.word	0x00003440


	//   ....[55]....
        /*02ec*/ 	.word	0x00003490


	//   ....[56]....
        /*02f0*/ 	.word	0x000034f0


	//   ....[57]....
        /*02f4*/ 	.word	0x00003530


	//   ....[58]....
        /*02f8*/ 	.word	0x00003540


	//   ....[59]....
        /*02fc*/ 	.word	0x000039a0


	//   ....[60]....
        /*0300*/ 	.word	0x00003f50


	//   ....[61]....
        /*0304*/ 	.word	0x00003fd0


	//   ....[62]....
        /*0308*/ 	.word	0x00004070


	//   ....[63]....
        /*030c*/ 	.word	0x00004160


	//   ....[64]....
        /*0310*/ 	.word	0x000041e0


	//   ....[65]....
        /*0314*/ 	.word	0x00004260


	//   ....[66]....
        /*0318*/ 	.word	0x000042e0


	//   ....[67]....
        /*031c*/ 	.word	0x00004360


	//   ....[68]....
        /*0320*/ 	.word	0x00004400


	//   ....[69]....
        /*0324*/ 	.word	0x00004470


	//   ....[70]....
        /*0328*/ 	.word	0x000044f0


	//   ....[71]....
        /*032c*/ 	.word	0x00004570


	//   ....[72]....
        /*0330*/ 	.word	0x00004620


	//   ....[73]....
        /*0334*/ 	.word	0x000046a0


	//   ....[74]....
        /*0338*/ 	.word	0x00004710


	//   ....[75]....
        /*033c*/ 	.word	0x00004780


	//   ....[76]....
        /*0340*/ 	.word	0x000047f0


	//   ....[77]....
        /*0344*/ 	.word	0x00004850


	//   ....[78]....
        /*0348*/ 	.word	0x000048c0


	//   ....[79]....
        /*034c*/ 	.word	0x00004940


	//   ....[80]....
        /*0350*/ 	.word	0x000049e0


	//   ....[81]....
        /*0354*/ 	.word	0x00004ab0


	//   ....[82]....
        /*0358*/ 	.word	0x00004b30


	//   ....[83]....
        /*035c*/ 	.word	0x00004bd0


	//   ....[84]....
        /*0360*/ 	.word	0x00004c60


	//   ....[85]....
        /*0364*/ 	.word	0x00004cd0


	//   ....[86]....
        /*0368*/ 	.word	0x00004d70


	//   ....[87]....
        /*036c*/ 	.word	0x00004de0


	//   ....[88]....
        /*0370*/ 	.word	0x00004e60


	//   ....[89]....
        /*0374*/ 	.word	0x00004ee0


	//   ....[90]....
        /*0378*/ 	.word	0x00004f90


	//   ....[91]....
        /*037c*/ 	.word	0x00005030


	//   ....[92]....
        /*0380*/ 	.word	0x000050c0


	//   ....[93]....
        /*0384*/ 	.word	0x00005160


	//   ....[94]....
        /*0388*/ 	.word	0x000051e0


	//   ....[95]....
        /*038c*/ 	.word	0x00005240


	//----- nvinfo : EIATTR_VRC_CTA_INIT_COUNT
	.align		4
.L_86:
        /*0390*/ 	.byte	0x02, 0x4a
	.zero		1
	.zero		1


	//----- nvinfo : EIATTR_EXIT_INSTR_OFFSETS
	.align		4
        /*0394*/ 	.byte	0x04, 0x1c
        /*0396*/ 	.short	(.L_88 - .L_87)


	//   ....[0]....
.L_87:
        /*0398*/ 	.word	0x00001cc0


	//   ....[1]....
        /*039c*/ 	.word	0x00001cf0


	//   ....[2]....
        /*03a0*/ 	.word	0x00003ee0


	//   ....[3]....
        /*03a4*/ 	.word	0x00003f00


	//----- nvinfo : EIATTR_MAX_THREADS
	.align		4
.L_88:
        /*03a8*/ 	.byte	0x04, 0x05
        /*03aa*/ 	.short	(.L_90 - .L_89)
.L_89:
        /*03ac*/ 	.word	0x000001a0
        /*03b0*/ 	.word	0x00000001
        /*03b4*/ 	.word	0x00000001


	//----- nvinfo : EIATTR_CRS_STACK_SIZE
	.align		4
.L_90:
        /*03b8*/ 	.byte	0x04, 0x1e
        /*03ba*/ 	.short	(.L_92 - .L_91)
.L_91:
        /*03bc*/ 	.word	0x00000000


	//----- nvinfo : EIATTR_CBANK_PARAM_SIZE
	.align		4
.L_92:
        /*03c0*/ 	.byte	0x03, 0x19
        /*03c2*/ 	.short	0x0028


	//----- nvinfo : EIATTR_PARAM_CBANK
	.align		4
        /*03c4*/ 	.byte	0x04, 0x0a
        /*03c6*/ 	.short	(.L_94 - .L_93)
	.align		4
.L_93:
        /*03c8*/ 	.word	index@(.nv.constant0._ZN3cub18CUB_300001_SM_10006detail4scan16DeviceScanKernelINS2_10policy_hubIjjjmN4cuda3std3__44plusIvEEE10Policy1000EN6thrust24THRUST_300001_SM_1000_NS10device_ptrIjEESF_NS0_13ScanTileStateIjLb1EEES9_NS0_8NullTypeEmjLb0ESI_EEvT0_T1_T2_iT3_T4_T5_)
        /*03cc*/ 	.short	0x0380
        /*03ce*/ 	.short	0x0028


	//----- nvinfo : EIATTR_SW_WAR
	.align		4
.L_94:
        /*03d0*/ 	.byte	0x04, 0x36
        /*03d2*/ 	.short	(.L_96 - .L_95)
.L_95:
        /*03d4*/ 	.word	0x00000008
.L_96:


//--------------------- .nv.info._ZN3cub18CUB_300001_SM_10006detail4scan16DeviceScanKernelINS2_10policy_hubIjjjjN4cuda3std3__44plusIvEEE10Policy1000EN6thrust24THRUST_300001_SM_1000_NS10device_ptrIjEESF_NS0_13ScanTileStateIjLb1EEES9_NS0_8NullTypeEjjLb0ESI_EEvT0_T1_T2_iT3_T4_T5_ --------------------------
	.section	.nv.info._ZN3cub18CUB_300001_SM_10006detail4scan16DeviceScanKernelINS2_10policy_hubIjjjjN4cuda3std3__44plusIvEEE10Policy1000EN6thrust24THRUST_300001_SM_1000_NS10device_ptrIjEESF_NS0_13ScanTileStateIjLb1EEES9_NS0_8NullTypeEjjLb0ESI_EEvT0_T1_T2_iT3_T4_T5_,"",@"SHT_CUDA_INFO"
	.sectionflags	@""
	.align	4


	//----- nvinfo : EIATTR_CUDA_API_VERSION
	.align		4
        /*0000*/ 	.byte	0x04, 0x37
        /*0002*/ 	.short	(.L_98 - .L_97)
.L_97:
        /*0004*/ 	.word	0x00000082


	//----- nvinfo : EIATTR_KPARAM_INFO
	.align		4
.L_98:
        /*0008*/ 	.byte	0x04, 0x17
        /*000a*/ 	.short	(.L_100 - .L_99)
.L_99:
        /*000c*/ 	.word	0x00000000
        /*0010*/ 	.short	0x0006
        /*0012*/ 	.short	0x0020
        /*0014*/ 	.byte	0x00, 0xf0, 0x11, 0x00


	//----- nvinfo : EIATTR_KPARAM_INFO
	.align		4
.L_100:
        /*0018*/ 	.byte	0x04, 0x17
        /*001a*/ 	.short	(.L_102 - .L_101)
.L_101:
        /*001c*/ 	.word	0x00000000
        /*0020*/ 	.short	0x0005
        /*0022*/ 	.short	0x001d
        /*0024*/ 	.byte	0x00, 0xf0, 0x05, 0x00


	//----- nvinfo : EIATTR_KPARAM_INFO
	.align		4
.L_102:
        /*0028*/ 	.byte	0x04, 0x17
        /*002a*/ 	.short	(.L_104 - .L_103)
.L_103:
        /*002c*/ 	.word	0x00000000
        /*0030*/ 	.short	0x0004
        /*0032*/ 	.short	0x001c
        /*0034*/ 	.byte	0x00, 0xf0, 0x05, 0x00


	//----- nvinfo : EIATTR_KPARAM_INFO
	.align		4
.L_104:
        /*0038*/ 	.byte	0x04, 0x17
        /*003a*/ 	.short	(.L_106 - .L_105)
.L_105:
        /*003c*/ 	.word	0x00000000
        /*0040*/ 	.short	0x0003
        /*0042*/ 	.short	0x0018
        /*0044*/ 	.byte	0x00, 0xf0, 0x11, 0x00


	//----- nvinfo : EIATTR_KPARAM_INFO
	.align		4
.L_106:
        /*0048*/ 	.byte	0x04, 0x17
        /*004a*/ 	.short	(.L_108 - .L_107)
.L_107:
        /*004c*/ 	.word	0x00000000
        /*0050*/ 	.short	0x0002
        /*0052*/ 	.short	0x0010
        /*0054*/ 	.byte	0x00, 0xf0, 0x21, 0x00


	//----- nvinfo : EIATTR_KPARAM_INFO
	.align		4
.L_108:
        /*0058*/ 	.byte	0x04, 0x17
        /*005a*/ 	.short	(.L_110 - .L_109)
.L_109:
        /*005c*/ 	.word	0x00000000
        /*0060*/ 	.short	0x0001
        /*0062*/ 	.short	0x0008
        /*0064*/ 	.byte	0x00, 0xf0, 0x21, 0x00


	//----- nvinfo : EIATTR_KPARAM_INFO
	.align		4
.L_110:
        /*0068*/ 	.byte	0x04, 0x17
        /*006a*/ 	.short	(.L_112 - .L_111)
.L_111:
        /*006c*/ 	.word	0x00000000
        /*0070*/ 	.short	0x0000
        /*0072*/ 	.short	0x0000
        /*0074*/ 	.byte	0x00, 0xf0, 0x21, 0x00


	//----- nvinfo : EIATTR_SPARSE_MMA_MASK
	.align		4
.L_112:
        /*0078*/ 	.byte	0x03, 0x50
        /*007a*/ 	.short	0x0000


	//----- nvinfo : EIATTR_MAXREG_COUNT
	.align		4
        /*007c*/ 	.byte	0x03, 0x1b
        /*007e*/ 	.short	0x00a8


	//----- nvinfo : EIATTR_NUM_BARRIERS
	.align		4
        /*0080*/ 	.byte	0x02, 0x4c
        /*0082*/ 	.byte	0x01
	.zero		1


	//----- nvinfo : EIATTR_MERCURY_ISA_VERSION
	.align		4
        /*0084*/ 	.byte	0x03, 0x5f
        /*0086*/ 	.short	0x0101


	//----- nvinfo : EIATTR_UNUSED_LOAD_BYTE_OFFSET
	.align		4
        /*0088*/ 	.byte	0x04, 0x44
        /*008a*/ 	.short	(.L_114 - .L_113)


	//   ....[0]....
.L_113:
        /*008c*/ 	.word	0x00002a20
        /*0090*/ 	.word	0x00000fff


	//----- nvinfo : EIATTR_COOP_GROUP_MASK_REGIDS
	.align		4
.L_114:
        /*0094*/ 	.byte	0x04, 0x29
        /*0096*/ 	.short	(.L_116 - .L_115)


	//   ....[0]....
.L_115:
        /*0098*/ 	.word	0xffffffff


	//   ....[1]....
        /*009c*/ 	.word	0xffffffff


	//   ....[2]....
        /*00a0*/ 	.word	0xffffffff


	//   ....[3]....
        /*00a4*/ 	.word	0xffffffff


	//   ....[4]....
        /*00a8*/ 	.word	0xffffffff


	//   ....[5]....
        /*00ac*/ 	.word	0xffffffff


	//   ....[6]....
        /*00b0*/ 	.word	0xffffffff


	//   ....[7]....
        /*00b4*/ 	.word	0xffffffff


	//   ....[8]....
        /*00b8*/ 	.word	0xffffffff


	//   ....[9]....
        /*00bc*/ 	.word	0xffffffff


	//   ....[10]....
        /*00c0*/ 	.word	0xffffffff


	//   ....[11]....
        /*00c4*/ 	.word	0xffffffff


	//   ....[12]....
        /*00c8*/ 	.word	0xffffffff


	//   ....[13]....
        /*00cc*/ 	.word	0xffffffff


	//   ....[14]....
        /*00d0*/ 	.word	0xffffffff


	//   ....[15]....
        /*00d4*/ 	.word	0xffffffff


	//   ....[16]....
        /*00d8*/ 	.word	0xffffffff


	//   ....[17]....
        /*00dc*/ 	.word	0xffffffff


	//   ....[18]....
        /*00e0*/ 	.word	0xffffffff


	//   ....[19]....
        /*00e4*/ 	.word	0xffffffff


	//   ....[20]....
        /*00e8*/ 	.word	0xffffffff


	//   ....[21]....
        /*00ec*/ 	.word	0xffffffff


	//   ....[22]....
        /*00f0*/ 	.word	0xffffffff


	//   ....[23]....
        /*00f4*/ 	.word	0xffffffff


	//   ....[24]....
        /*00f8*/ 	.word	0xffffffff


	//   ....[25]....
        /*00fc*/ 	.word	0xffffffff


	//   ....[26]....
        /*0100*/ 	.word	0xffffffff


	//   ....[27]....
        /*0104*/ 	.word	0xffffffff


	//   ....[28]....
        /*0108*/ 	.word	0xffffffff


	//   ....[29]....
        /*010c*/ 	.word	0xffffffff


	//   ....[30]....
        /*0110*/ 	.word	0xffffffff


	//   ....[31]....
        /*0114*/ 	.word	0xffffffff


	//   ....[32]....
        /*0118*/ 	.word	0xffffffff


	//   ....[33]....
        /*011c*/ 	.word	0xffffffff


	//   ....[34]....
        /*0120*/ 	.word	0xffffffff


	//   ....[35]....
        /*0124*/ 	.word	0xffffffff


	//   ....[36]....
        /*0128*/ 	.word	0xffffffff


	//   ....[37]....
        /*012c*/ 	.word	0xffffffff


	//   ....[38]....
        /*0130*/ 	.word	0xffffffff


	//   ....[39]....
        /*0134*/ 	.word	0xffffffff


	//   ....[40]....
        /*0138*/ 	.word	0xffffffff


	//   ....[41]....
        /*013c*/ 	.word	0xffffffff


	//   ....[42]....
        /*0140*/ 	.word	0xffffffff


	//   ....[43]....
        /*0144*/ 	.word	0xffffffff


	//   ....[44]....
        /*0148*/ 	.word	0xffffffff


	//   ....[45]....
        /*014c*/ 	.word	0xffffffff


	//   ....[46]....
        /*0150*/ 	.word	0xffffffff


	//   ....[47]....
        /*0154*/ 	.word	0xffffffff


	//   ....[48]....
        /*0158*/ 	.word	0xffffffff


	//   ....[49]....
        /*015c*/ 	.word	0xffffffff


	//   ....[50]....
        /*0160*/ 	.word	0xffffffff


	//   ....[51]....
        /*0164*/ 	.word	0xffffffff


	//   ....[52]....
        /*0168*/ 	.word	0xffffffff


	//   ....[53]....
        /*016c*/ 	.word	0xffffffff


	//   ....[54]....
        /*0170*/ 	.word	0xffffffff


	//   ....[55]....
        /*0174*/ 	.word	0xffffffff


	//   ....[56]....
        /*0178*/ 	.word	0xffffffff


	//   ....[57]....
        /*017c*/ 	.word	0xffffffff


	//   ....[58]....
        /*0180*/ 	.word	0xffffffff


	//   ....[59]....
        /*0184*/ 	.word	0xffffffff


	//   ....[60]....
        /*0188*/ 	.word	0x05000015


	//   ....[61]....
        /*018c*/ 	.word	0x05000015


	//   ....[62]....
        /*0190*/ 	.word	0x05000015


	//   ....[63]....
        /*0194*/ 	.word	0x05000015


	//   ....[64]....
        /*0198*/ 	.word	0x05000015


	//   ....[65]....
        /*019c*/ 	.word	0x05000015


	//   ....[66]....
        /*01a0*/ 	.word	0x05000015


	//   ....[67]....
        /*01a4*/ 	.word	0x05000015


	//   ....[68]....
        /*01a8*/ 	.word	0x05000015


	//   ....[69]....
        /*01ac*/ 	.word	0x05000015


	//   ....[70]....
        /*01b0*/ 	.word	0x05000015


	//   ....[71]....
        /*01b4*/ 	.word	0x05000015


	//   ....[72]....
        /*01b8*/ 	.word	0x05000015


	//   ....[73]....
        /*01bc*/ 	.word	0x05000015


	//   ....[74]....
        /*01c0*/ 	.word	0x05000015


	//   ....[75]....
        /*01c4*/ 	.word	0x05000015


	//   ....[76]....
        /*01c8*/ 	.word	0x05000015


	//   ....[77]....
        /*01cc*/ 	.word	0x05000015


	//   ....[78]....
        /*01d0*/ 	.word	0x05000015


	//   ....[79]....
        /*01d4*/ 	.word	0x05000015


	//   ....[80]....
        /*01d8*/ 	.word	0x05000015


	//   ....[81]....
        /*01dc*/ 	.word	0x05000015


	//   ....[82]....
        /*01e0*/ 	.word	0x05000015


	//   ....[83]....
        /*01e4*/ 	.word	0x05000015


	//   ....[84]....
        /*01e8*/ 	.word	0x05000015


	//   ....[85]....
        /*01ec*/ 	.word	0x05000015


	//   ....[86]....
        /*01f0*/ 	.word	0x05000015


	//   ....[87]....
        /*01f4*/ 	.word	0x05000015


	//   ....[88]....
        /*01f8*/ 	.word	0x05000015


	//   ....[89]....
        /*01fc*/ 	.word	0x05000015


	//   ....[90]....
        /*0200*/ 	.word	0x05000015


	//   ....[91]....
        /*0204*/ 	.word	0x05000015


	//   ....[92]....
        /*0208*/ 	.word	0x05000015


	//   ....[93]....
        /*020c*/ 	.word	0x05000015


	//   ....[94]....
        /*0210*/ 	.word	0x05000015


	//   ....[95]....
        /*0214*/ 	.word	0x05000015


	//----- nvinfo : EIATTR_COOP_GROUP_INSTR_OFFSETS
	.align		4
.L_116:
        /*0218*/ 	.byte	0x04, 0x28
        /*021a*/ 	.short	(.L_118 - .L_117)


	//   ....[0]....
.L_117:
        /*021c*/ 	.word	0x000004b0


	//   ....[1]....
        /*0220*/ 	.word	0x00000680


	//   ....[2]....
        /*0224*/ 	.word	0x000006a0


	//   ....[3]....
        /*0228*/ 	.word	0x000006c0


	//   ....[4]....
        /*022c*/ 	.word	0x000006e0


	//   ....[5]....
        /*0230*/ 	.word	0x00000700


	//   ....[6]....
        /*0234*/ 	.word	0x00000ae0


	//   ....[7]....
        /*0238*/ 	.word	0x00000b00


	//   ....[8]....
        /*023c*/ 	.word	0x00000b20


	//   ....[9]....
        /*0240*/ 	.word	0x00000b40


	//   ....[10]....
        /*0244*/ 	.word	0x00000b60


	//   ....[11]....
        /*0248*/ 	.word	0x00000f10


	//   ....[12]....
        /*024c*/ 	.word	0x000010e0


	//   ....[13]....
        /*0250*/ 	.word	0x00001140


	//   ....[14]....
        /*0254*/ 	.word	0x000011d0


	//   ....[15]....
        /*0258*/ 	.word	0x00001230


	//   ....[16]....
        /*025c*/ 	.word	0x00001280


	//   ....[17]....
        /*0260*/ 	.word	0x000012e0


	//   ....[18]....
        /*0264*/ 	.word	0x00001320


	//   ....[19]....
        /*0268*/ 	.word	0x00001330


	//   ....[20]....
        /*026c*/ 	.word	0x000013f0


	//   ....[21]....
        /*0270*/ 	.word	0x000015c0


	//   ....[22]....
        /*0274*/ 	.word	0x00001610


	//   ....[23]....
        /*0278*/ 	.word	0x00001670


	//   ....[24]....
        /*027c*/ 	.word	0x000016d0


	//   ....[25]....
        /*0280*/ 	.word	0x00001710


	//   ....[26]....
        /*0284*/ 	.word	0x00001750


	//   ....[27]....
        /*0288*/ 	.word	0x00001790


	//   ....[28]....
        /*028c*/ 	.word	0x000017a0


	//   ....[29]....
        /*0290*/ 	.word	0x00001c60


	//   ....[30]....
        /*0294*/ 	.word	0x00002740


	//   ....[31]....
        /*0298*/ 	.word	0x00002910


	//   ....[32]....
        /*029c*/ 	.word	0x00002930


	//   ....[33]....
        /*02a0*/ 	.word	0x00002950


	//   ....[34]....
        /*02a4*/ 	.word	0x00002970


	//   ....[35]....
        /*02a8*/ 	.word	0x00002990


	//   ....[36]....
        /*02ac*/ 	.word	0x00002d10


	//   ....[37]....
        /*02b0*/ 	.word	0x00002d30


	//   ....[38]....
        /*02b4*/ 	.word	0x00002d50


	//   ....[39]....
        /*02b8*/ 	.word	0x00002d70


	//   ....[40]....
        /*02bc*/ 	.word	0x00002d90


	//   ....[41]....
        /*02c0*/ 	.word	0x00003140


	//   ....[42]....
        /*02c4*/ 	.word	0x00003310


	//   ....[43]....
        /*02c8*/ 	.word	0x00003370


	//   ....[44]....
        /*02cc*/ 	.word	0x000033e0


	//   ....[45]....
        /*02d0*/ 	.word	0x00003430


	//   ....[46]....
        /*02d4*/ 	.word	0x00003480


	//   ....[47]....
        /*02d8*/ 	.word	0x000034c0


	//   ....[48]....
        /*02dc*/ 	.word	0x00003530


	//   ....[49]....
        /*02e0*/ 	.word	0x00003540


	//   ....[50]....
        /*02e4*/ 	.word	0x00003620


	//   ....[51]....
        /*02e8*/ 	.word	0x000037f0


	//   ....[52]....
        /*02ec*/ 	.word	0x00003840


	//   ....[53]....
        /*02f0*/ 	.word	0x000038c0


	//   ....[54]....
        /*02f4*/ 	.word	0x00003910


	//   ....[55]....
        /*02f8*/ 	.word	0x00003960


	//   ....[56]....
        /*02fc*/ 	.word	0x000039c0


	//   ....[57]....
        /*0300*/ 	.word	0x00003a00


	//   ....[58]....
        /*0304*/ 	.word	0x00003a10


	//   ....[59]....
        /*0308*/ 	.word	0x00003eb0


	//   ....[60]....
        /*030c*/ 	.word	0x00004510


	//   ....[61]....
        /*0310*/ 	.word	0x00004590


	//   ....[62]....
        /*0314*/ 	.word	0x00004620


	//   ....[63]....
        /*0318*/ 	.word	0x00004720


	//   ....[64]....
        /*031c*/ 	.word	0x000047a0


	//   ....[65]....
        /*0320*/ 	.word	0x00004840


	//   ....[66]....
        /*0324*/ 	.word	0x000048c0


	//   ....[67]....
        /*0328*/ 	.word	0x00004950


	//   ....[68]....
        /*032c*/ 	.word	0x00004980


	//   ....[69]....
        /*0330*/ 	.word	0x00004a30


	//   ....[70]....
        /*0334*/ 	.word	0x00004ab0


	//   ....[71]....
        /*0338*/ 	.word	0x00004b30


	//   ....[72]....
        /*033c*/ 	.word	0x00004bf0


	//   ....[73]....
        /*0340*/ 	.word	0x00004c80


	//   ....[74]....
        /*0344*/ 	.word	0x00004d00


	//   ....[75]....
        /*0348*/ 	.word	0x00004d80


	//   ....[76]....
        /*034c*/ 	.word	0x00004e00


	//   ....[77]....
        /*0350*/ 	.word	0x00004e60


	//   ....[78]....
        /*0354*/ 	.word	0x00004ed0


	//   ....[79]....
        /*0358*/ 	.word	0x00004f50


	//   ....[80]....
        /*035c*/ 	.word	0x00004fe0


	//   ....[81]....
        /*0360*/ 	.word	0x000050b0


	//   ....[82]....
        /*0364*/ 	.word	0x00005140


	//   ....[83]....
        /*0368*/ 	.word	0x000051d0


	//   ....[84]....
        /*036c*/ 	.word	0x00005260


	//   ....[85]....
        /*0370*/ 	.word	0x00005310


	//   ....[86]....
        /*0374*/ 	.word	0x00005340


	//   ....[87]....
        /*0378*/ 	.word	0x000053f0


	//   ....[88]....
        /*037c*/ 	.word	0x00005470


	//   ....[89]....
        /*0380*/ 	.word	0x000054f0


	//   ....[90]....
        /*0384*/ 	.word	0x000055b0


	//   ....[91]....
        /*0388*/ 	.word	0x00005650


	//   ....[92]....
        /*038c*/ 	.word	0x000056f0


	//   ....[93]....
        /*0390*/ 	.word	0x00005780


	//   ....[94]....
        /*0394*/ 	.word	0x00005800


	//   ....[95]....
        /*0398*/ 	.word	0x00005860


	//----- nvinfo : EIATTR_VRC_CTA_INIT_COUNT
	.align		4
.L_118:
        /*039c*/ 	.byte	0x02, 0x4a
	.zero		1
	.zero		1


	//----- nvinfo : EIATTR_EXIT_INSTR_OFFSETS
	.align		4
        /*03a0*/ 	.byte	0x04, 0x1c
        /*03a2*/ 	.short	(.L_120 - .L_119)


	//   ....[0]....
.L_119:
        /*03a4*/ 	.word	0x00001f30


	//   ....[1]....
        /*03a8*/ 	.word	0x00001f50


	//   ....[2]....
        /*03ac*/ 	.word	0x000044a0


	//   ....[3]....
        /*03b0*/ 	.word	0x000044c0


	//----- nvinfo : EIATTR_MAX_THREADS
	.align		4
.L_120:
        /*03b4*/ 	.byte	0x04, 0x05
        /*03b6*/ 	.short	(.L_122 - .L_121)
.L_121:
        /*03b8*/ 	.word	0x00000180
        /*03bc*/ 	.word	0x00000001
        /*03c0*/ 	.word	0x00000001


	//----- nvinfo : EIATTR_CRS_STACK_SIZE
	.align		4
.L_122:
        /*03c4*/ 	.byte	0x04, 0x1e
        /*03c6*/ 	.short	(.L_124 - .L_123)
.L_123:
        /*03c8*/ 	.word	0x00000000


	//----- nvinfo : EIATTR_CBANK_PARAM_SIZE
	.align		4
.L_124:
        /*03cc*/ 	.byte	0x03, 0x19
        /*03ce*/ 	.short	0x0024


	//----- nvinfo : EIATTR_PARAM_CBANK
	.align		4
        /*03d0*/ 	.byte	0x04, 0x0a
        /*03d2*/ 	.short	(.L_126 - .L_125)
	.align		4
.L_125:
        /*03d4*/ 	.word	index@(.nv.constant0._ZN3cub18CUB_300001_SM_10006detail4scan16DeviceScanKernelINS2_10policy_hubIjjjjN4cuda3std3__44plusIvEEE10Policy1000EN6thrust24THRUST_300001_SM_1000_NS10device_ptrIjEESF_NS0_13ScanTileStateIjLb1EEES9_NS0_8NullTypeEjjLb0ESI_EEvT0_T1_T2_iT3_T4_T5_)
        /*03d8*/ 	.short	0x0380
        /*03da*/ 	.short	0x0024


	//----- nvinfo : EIATTR_SW_WAR
	.align		4
.L_126:
        /*03dc*/ 	.byte	0x04, 0x36
        /*03de*/ 	.short	(.L_128 - .L_127)
.L_127:
        /*03e0*/ 	.word	0x00000008
.L_128:


//--------------------- .nv.info._ZN3cub18CUB_300001_SM_10006detail4scan20DeviceScanInitKernelINS0_13ScanTileStateIjLb1EEEEEvT_i --------------------------
	.section	.nv.info._ZN3cub18CUB_300001_SM_10006detail4scan20DeviceScanInitKernelINS0_13ScanTileStateIjLb1EEEEEvT_i,"",@"SHT_CUDA_INFO"
	.sectionflags	@""
	.align	4


	//----- nvinfo : EIATTR_CUDA_API_VERSION
	.align		4
        /*0000*/ 	.byte	0x04, 0x37
        /*0002*/ 	.short	(.L_130 - .L_129)
.L_129:
        /*0004*/ 	.word	0x00000082


	//----- nvinfo : EIATTR_KPARAM_INFO
	.align		4
.L_130:
        /*0008*/ 	.byte	0x04, 0x17
        /*000a*/ 	.short	(.L_132 - .L_131)
.L_131:
        /*000c*/ 	.word	0x00000000
        /*0010*/ 	.short	0x0001
        /*0012*/ 	.short	0x0008
        /*0014*/ 	.byte	0x00, 0xf0, 0x11, 0x00


	//----- nvinfo : EIATTR_KPARAM_INFO
	.align		4
.L_132:
        /*0018*/ 	.byte	0x04, 0x17
        /*001a*/ 	.short	(.L_134 - .L_133)
.L_133:
        /*001c*/ 	.word	0x00000000
        /*0020*/ 	.short	0x0000
        /*0022*/ 	.short	0x0000
        /*0024*/ 	.byte	0x00, 0xf0, 0x21, 0x00


	//----- nvinfo : EIATTR_SPARSE_MMA_MASK
	.align		4
.L_134:
        /*0028*/ 	.byte	0x03, 0x50
        /*002a*/ 	.short	0x0000


	//----- nvinfo : EIATTR_MAXREG_COUNT
	.align		4
        /*002c*/ 	.byte	0x03, 0x1b
        /*002e*/ 	.short	0x00ff


	//----- nvinfo : EIATTR_MERCURY_ISA_VERSION
	.align		4
        /*0030*/ 	.byte	0x03, 0x5f
        /*0032*/ 	.short	0x0101


	//----- nvinfo : EIATTR_VRC_CTA_INIT_COUNT
	.align		4
        /*0034*/ 	.byte	0x02, 0x4a
	.zero		1
	.zero		1


	//----- nvinfo : EIATTR_EXIT_INSTR_OFFSETS
	.align		4
        /*0038*/ 	.byte	0x04, 0x1c
        /*003a*/ 	.short	(.L_136 - .L_135)


	//   ....[0]....
.L_135:
        /*003c*/ 	.word	0x000000f0


	//   ....[1]....
        /*0040*/ 	.word	0x00000130


	//----- nvinfo : EIATTR_CBANK_PARAM_SIZE
	.align		4
.L_136:
        /*0044*/ 	.byte	0x03, 0x19
        /*0046*/ 	.short	0x000c


	//----- nvinfo : EIATTR_PARAM_CBANK
	.align		4
        /*0048*/ 	.byte	0x04, 0x0a
        /*004a*/ 	.short	(.L_138 - .L_137)
	.align		4
.L_137:
        /*004c*/ 	.word	index@(.nv.constant0._ZN3cub18CUB_300001_SM_10006detail4scan20DeviceScanInitKernelINS0_13ScanTileStateIjLb1EEEEEvT_i)
        /*0050*/ 	.short	0x0380
        /*0052*/ 	.short	0x000c


	//----- nvinfo : EIATTR_SW_WAR
	.align		4
.L_138:
        /*0054*/ 	.byte	0x04, 0x36
        /*0056*/ 	.short	(.L_140 - .L_139)
.L_139:
        /*0058*/ 	.word	0x00000008
.L_140:


//--------------------- .nv.info._ZN3cub18CUB_300001_SM_10006detail11EmptyKernelIvEEvv --------------------------
	.section	.nv.info._ZN3cub18CUB_300001_SM_10006detail11EmptyKernelIvEEvv,"",@"SHT_CUDA_INFO"
	.sectionflags	@""
	.align	4


	//----- nvinfo : EIATTR_CUDA_API_VERSION
	.align		4
        /*0000*/ 	.byte	0x04, 0x37
        /*0002*/ 	.short	(.L_142 - .L_141)
.L_141:
        /*0004*/ 	.word	0x00000082


	//----- nvinfo : EIATTR_SPARSE_MMA_MASK
	.align		4
.L_142:
        /*0008*/ 	.byte	0x03, 0x50
        /*000a*/ 	.short	0x0000


	//----- nvinfo : EIATTR_MAXREG_COUNT
	.align		4
        /*000c*/ 	.byte	0x03, 0x1b
        /*000e*/ 	.short	0x00ff


	//----- nvinfo : EIATTR_MERCURY_ISA_VERSION
	.align		4
        /*0010*/ 	.byte	0x03, 0x5f
        /*0012*/ 	.short	0x0101


	//----- nvinfo : EIATTR_VRC_CTA_INIT_COUNT
	.align		4
        /*0014*/ 	.byte	0x02, 0x4a
	.zero		1
	.zero		1


	//----- nvinfo : EIATTR_EXIT_INSTR_OFFSETS
	.align		4
        /*0018*/ 	.byte	0x04, 0x1c
        /*001a*/ 	.short	(.L_144 - .L_143)


	//   ....[0]....
.L_143:
        /*001c*/ 	.word	0x00000010


	//----- nvinfo : EIATTR_SW_WAR
	.align		4
.L_144:
        /*0020*/ 	.byte	0x04, 0x36
        /*0022*/ 	.short	(.L_146 - .L_145)
.L_145:
        /*0024*/ 	.word	0x00000008
.L_146:


//--------------------- .nv.callgraph             --------------------------
	.section	.nv.callgraph,"",@"SHT_CUDA_CALLGRAPH"
	.align	4
	.sectionentsize	8
	.align		4
        /*0000*/ 	.word	0x00000000
	.align		4
        /*0004*/ 	.word	0xffffffff
	.align		4
        /*0008*/ 	.word	0x00000000
	.align		4
        /*000c*/ 	.word	0xfffffffe
	.align		4
        /*0010*/ 	.word	0x00000000
	.align		4
        /*0014*/ 	.word	0xfffffffd
	.align		4
        /*0018*/ 	.word	0x00000000
	.align		4
        /*001c*/ 	.word	0xfffffffc


//--------------------- .nv.constant4             --------------------------
	.section	.nv.constant4,"a",@progbits
	.align	8
	.align		8
.nv.constant4:
        /*0000*/ 	.dword	_ZN41_INTERNAL_744e8dd6_4_k_cu_c920d7b7_1081224cuda3std3__45__cpo5beginE
	.align		8
        /*0008*/ 	.dword	_ZN41_INTERNAL_744e8dd6_4_k_cu_c920d7b7_1081224cuda3std3__45__cpo3endE
	.align		8
        /*0010*/ 	.dword	_ZN41_INTERNAL_744e8dd6_4_k_cu_c920d7b7_1081224cuda3std3__45__cpo6cbeginE
	.align		8
        /*0018*/ 	.dword	_ZN41_INTERNAL_744e8dd6_4_k_cu_c920d7b7_1081224cuda3std3__45__cpo4cendE
	.align		8
        /*0020*/ 	.dword	_ZN41_INTERNAL_744e8dd6_4_k_cu_c920d7b7_1081224cuda3std3__45__cpo6rbeginE
	.align		8
        /*0028*/ 	.dword	_ZN41_INTERNAL_744e8dd6_4_k_cu_c920d7b7_1081224cuda3std3__45__cpo4rendE
	.align		8
        /*0030*/ 	.dword	_ZN41_INTERNAL_744e8dd6_4_k_cu_c920d7b7_1081224cuda3std3__45__cpo7crbeginE
	.align		8
        /*0038*/ 	.dword	_ZN41_INTERNAL_744e8dd6_4_k_cu_c920d7b7_1081224cuda3std3__45__cpo5crendE
	.align		8
        /*0040*/ 	.dword	_ZN41_INTERNAL_744e8dd6_4_k_cu_c920d7b7_1081224cuda3std3__443_GLOBAL__N__744e8dd6_4_k_cu_c920d7b7_1081226ignoreE
	.align		8
        /*0048*/ 	.dword	_ZN41_INTERNAL_744e8dd6_4_k_cu_c920d7b7_1081224cuda3std3__419piecewise_constructE
	.align		8
        /*0050*/ 	.dword	_ZN41_INTERNAL_744e8dd6_4_k_cu_c920d7b7_1081224cuda3std3__48in_placeE
	.align		8
        /*0058*/ 	.dword	_ZN41_INTERNAL_744e8dd6_4_k_cu_c920d7b7_1081224cuda3std3__420unreachable_sentinelE
	.align		8
        /*0060*/ 	.dword	_ZN41_INTERNAL_744e8dd6_4_k_cu_c920d7b7_1081224cuda3std3__47nulloptE
	.align		8
        /*0068*/ 	.dword	_ZN41_INTERNAL_744e8dd6_4_k_cu_c920d7b7_1081224cuda3std3__48unexpectE
	.align		8
        /*0070*/ 	.dword	_ZN41_INTERNAL_744e8dd6_4_k_cu_c920d7b7_1081224cuda3std6ranges3__45__cpo4swapE
	.align		8
        /*0078*/ 	.dword	_ZN41_INTERNAL_744e8dd6_4_k_cu_c920d7b7_1081224cuda3std6ranges3__45__cpo9iter_moveE
	.align		8
        /*0080*/ 	.dword	_ZN41_INTERNAL_744e8dd6_4_k_cu_c920d7b7_1081224cuda3std6ranges3__45__cpo5beginE
	.align		8
        /*0088*/ 	.dword	_ZN41_INTERNAL_744e8dd6_4_k_cu_c920d7b7_1081224cuda3std6ranges3__45__cpo3endE
	.align		8
        /*0090*/ 	.dword	_ZN41_INTERNAL_744e8dd6_4_k_cu_c920d7b7_1081224cuda3std6ranges3__45__cpo6cbeginE
	.align		8
        /*0098*/ 	.dword	_ZN41_INTERNAL_744e8dd6_4_k_cu_c920d7b7_1081224cuda3std6ranges3__45__cpo4cendE
	.align		8
        /*00a0*/ 	.dword	_ZN41_INTERNAL_744e8dd6_4_k_cu_c920d7b7_1081224cuda3std6ranges3__45__cpo7advanceE
	.align		8
        /*00a8*/ 	.dword	_ZN41_INTERNAL_744e8dd6_4_k_cu_c920d7b7_1081224cuda3std6ranges3__45__cpo9iter_swapE
	.align		8
        /*00b0*/ 	.dword	_ZN41_INTERNAL_744e8dd6_4_k_cu_c920d7b7_1081224cuda3std6ranges3__45__cpo4nextE
	.align		8
        /*00b8*/ 	.dword	_ZN41_INTERNAL_744e8dd6_4_k_cu_c920d7b7_1081224cuda3std6ranges3__45__cpo4prevE
	.align		8
        /*00c0*/ 	.dword	_ZN41_INTERNAL_744e8dd6_4_k_cu_c920d7b7_1081224cuda3std6ranges3__45__cpo4dataE
	.align		8
        /*00c8*/ 	.dword	_ZN41_INTERNAL_744e8dd6_4_k_cu_c920d7b7_1081224cuda3std6ranges3__45__cpo5cdataE
	.align		8
        /*00d0*/ 	.dword	_ZN41_INTERNAL_744e8dd6_4_k_cu_c920d7b7_1081224cuda3std6ranges3__45__cpo4sizeE
	.align		8
        /*00d8*/ 	.dword	_ZN41_INTERNAL_744e8dd6_4_k_cu_c920d7b7_1081224cuda3std6ranges3__45__cpo5ssizeE
	.align		8
        /*00e0*/ 	.dword	_ZN41_INTERNAL_744e8dd6_4_k_cu_c920d7b7_1081224cuda3std6ranges3__45__cpo8distanceE
	.align		8
        /*00e8*/ 	.dword	_ZN41_INTERNAL_744e8dd6_4_k_cu_c920d7b7_1081226thrust24THRUST_300001_SM_1000_NS8cuda_cub3parE
	.align		8
        /*00f0*/ 	.dword	_ZN41_INTERNAL_744e8dd6_4_k_cu_c920d7b7_1081226thrust24THRUST_300001_SM_1000_NS8cuda_cub10par_nosyncE
	.align		8
        /*00f8*/ 	.dword	_ZN41_INTERNAL_744e8dd6_4_k_cu_c920d7b7_1081226thrust24THRUST_300001_SM_1000_NS6system6detail10sequential3seqE
	.align		8
        /*0100*/ 	.dword	_ZN41_INTERNAL_744e8dd6_4_k_cu_c920d7b7_1081226thrust24THRUST_300001_SM_1000_NS12placeholders2_1E
	.align		8
        /*0108*/ 	.dword	_ZN41_INTERNAL_744e8dd6_4_k_cu_c920d7b7_1081226thrust24THRUST_300001_SM_1000_NS12placeholders2_2E
	.align		8
        /*0110*/ 	.dword	_ZN41_INTERNAL_744e8dd6_4_k_cu_c920d7b7_1081226thrust24THRUST_300001_SM_1000_NS12placeholders2_3E
	.align		8
        /*0118*/ 	.dword	_ZN41_INTERNAL_744e8dd6_4_k_cu_c920d7b7_1081226thrust24THRUST_300001_SM_1000_NS12placeholders2_4E
	.align		8
        /*0120*/ 	.dword	_ZN41_INTERNAL_744e8dd6_4_k_cu_c920d7b7_1081226thrust24THRUST_300001_SM_1000_NS12placeholders2_5E
	.align		8
        /*0128*/ 	.dword	_ZN41_INTERNAL_744e8dd6_4_k_cu_c920d7b7_1081226thrust24THRUST_300001_SM_1000_NS12placeholders2_6E
	.align		8
        /*0130*/ 	.dword	_ZN41_INTERNAL_744e8dd6_4_k_cu_c920d7b7_1081226thrust24THRUST_300001_SM_1000_NS12placeholders2_7E
	.align		8
        /*0138*/ 	.dword	_ZN41_INTERNAL_744e8dd6_4_k_cu_c920d7b7_1081226thrust24THRUST_300001_SM_1000_NS12placeholders2_8E
	.align		8
        /*0140*/ 	.dword	_ZN41_INTERNAL_744e8dd6_4_k_cu_c920d7b7_1081226thrust24THRUST_300001_SM_1000_NS12placeholders2_9E
	.align		8
        /*0148*/ 	.dword	_ZN41_INTERNAL_744e8dd6_4_k_cu_c920d7b7_1081226thrust24THRUST_300001_SM_1000_NS12placeholders3_10E
	.align		8
        /*0150*/ 	.dword	_ZN41_INTERNAL_744e8dd6_4_k_cu_c920d7b7_1081226thrust24THRUST_300001_SM_1000_NS3seqE


//--------------------- .text._ZN3cub18CUB_300001_SM_10006detail4scan16DeviceScanKernelINS2_10policy_hubIjjjmN4cuda3std3__44plusIvEEE10Policy1000EN6thrust24THRUST_300001_SM_1000_NS10device_ptrIjEESF_NS0_13ScanTileStateIjLb1EEES9_NS0_8NullTypeEmjLb0ESI_EEvT0_T1_T2_iT3_T4_T5_ --------------------------
	.section	.text._ZN3cub18CUB_300001_SM_10006detail4scan16DeviceScanKernelINS2_10policy_hubIjjjmN4cuda3std3__44plusIvEEE10Policy1000EN6thrust24THRUST_300001_SM_1000_NS10device_ptrIjEESF_NS0_13ScanTileStateIjLb1EEES9_NS0_8NullTypeEmjLb0ESI_EEvT0_T1_T2_iT3_T4_T5_,"ax",@progbits
	.align	128
        .global         _ZN3cub18CUB_300001_SM_10006detail4scan16DeviceScanKernelINS2_10policy_hubIjjjmN4cuda3std3__44plusIvEEE10Policy1000EN6thrust24THRUST_300001_SM_1000_NS10device_ptrIjEESF_NS0_13ScanTileStateIjLb1EEES9_NS0_8NullTypeEmjLb0ESI_EEvT0_T1_T2_iT3_T4_T5_
        .type           _ZN3cub18CUB_300001_SM_10006detail4scan16DeviceScanKernelINS2_10policy_hubIjjjmN4cuda3std3__44plusIvEEE10Policy1000EN6thrust24THRUST_300001_SM_1000_NS10device_ptrIjEESF_NS0_13ScanTileStateIjLb1EEES9_NS0_8NullTypeEmjLb0ESI_EEvT0_T1_T2_iT3_T4_T5_,@function
        .size           _ZN3cub18CUB_300001_SM_10006detail4scan16DeviceScanKernelINS2_10policy_hubIjjjmN4cuda3std3__44plusIvEEE10Policy1000EN6thrust24THRUST_300001_SM_1000_NS10device_ptrIjEESF_NS0_13ScanTileStateIjLb1EEES9_NS0_8NullTypeEmjLb0ESI_EEvT0_T1_T2_iT3_T4_T5_,(.L_x_188 - _ZN3cub18CUB_300001_SM_10006detail4scan16DeviceScanKernelINS2_10policy_hubIjjjmN4cuda3std3__44plusIvEEE10Policy1000EN6thrust24THRUST_300001_SM_1000_NS10device_ptrIjEESF_NS0_13ScanTileStateIjLb1EEES9_NS0_8NullTypeEmjLb0ESI_EEvT0_T1_T2_iT3_T4_T5_)
        .other          _ZN3cub18CUB_300001_SM_10006detail4scan16DeviceScanKernelINS2_10policy_hubIjjjmN4cuda3std3__44plusIvEEE10Policy1000EN6thrust24THRUST_300001_SM_1000_NS10device_ptrIjEESF_NS0_13ScanTileStateIjLb1EEES9_NS0_8NullTypeEmjLb0ESI_EEvT0_T1_T2_iT3_T4_T5_,@"STO_CUDA_ENTRY STV_DEFAULT"
_ZN3cub18CUB_300001_SM_10006detail4scan16DeviceScanKernelINS2_10policy_hubIjjjmN4cuda3std3__44plusIvEEE10Policy1000EN6thrust24THRUST_300001_SM_1000_NS10device_ptrIjEESF_NS0_13ScanTileStateIjLb1EEES9_NS0_8NullTypeEmjLb0ESI_EEvT0_T1_T2_iT3_T4_T5_:
.text._ZN3cub18CUB_300001_SM_10006detail4scan16DeviceScanKernelINS2_10policy_hubIjjjmN4cuda3std3__44plusIvEEE10Policy1000EN6thrust24THRUST_300001_SM_1000_NS10device_ptrIjEESF_NS0_13ScanTileStateIjLb1EEES9_NS0_8NullTypeEmjLb0ESI_EEvT0_T1_T2_iT3_T4_T5_:
[----:B------:R-:W-:Y:S08]  /*0000*/  LDC R1, c[0x0][0x37c] ;  /* 0x0000df00ff017b82 */ /* 0x000ff00000000800 */
[----:B------:R-:W0:Y:S01]  /*0010*/  S2UR UR6, SR_CTAID.X ;  /* 0x00000000000679c3 */ /* 0x000e220000002500 */
[----:B------:R-:W0:Y:S01]  /*0020*/  LDCU UR4, c[0x0][0x398] ;  /* 0x00007300ff0477ac */ /* 0x000e220008000800 */
[----:B------:R-:W1:Y:S01]  /*0030*/  LDCU.64 UR8, c[0x0][0x3a0] ;  /* 0x00007400ff0877ac */ /* 0x000e620008000a00 */
[----:B------:R-:W2:Y:S01]  /*0040*/  LDCU.64 UR12, c[0x0][0x358] ;  /* 0x00006b00ff0c77ac */ /* 0x000ea20008000a00 */
[----:B0-----:R-:W-:-:S04]  /*0050*/  UIADD3 UR6, UPT, UPT, UR6, UR4, URZ ;  /* 0x0000000406067290 */ /* 0x001fc8000fffe0ff */
[----:B------:R-:W-:-:S04]  /*0060*/  UIMAD.WIDE UR10, UR6, 0x1ee0, URZ ;  /* 0x00001ee0060a78a5 */ /* 0x000fc8000f8e02ff */
[----:B-1----:R-:W-:-:S04]  /*0070*/  UIADD3 UR7, UP0, UPT, -UR10, UR8, URZ ;  /* 0x000000080a077290 */ /* 0x002fc8000ff1e1ff */
[----:B------:R-:W-:Y:S02]  /*0080*/  UIADD3.X UR4, UPT, UPT, ~UR11, UR9, URZ, UP0, !UPT ;  /* 0x000000090b047290 */ /* 0x000fe400087fe5ff */
[----:B------:R-:W-:-:S04]  /*0090*/  UISETP.GE.U32.AND UP0, UPT, UR7, 0x1ee1, UPT ;  /* 0x00001ee10700788c */ /* 0x000fc8000bf06070 */
[----:B------:R-:W-:-:S09]  /*00a0*/  UISETP.GE.U32.AND.EX UP0, UPT, UR4, URZ, UPT, UP0 ;  /* 0x000000ff0400728c */ /* 0x000fd2000bf06100 */
[----:B--2---:R-:W-:Y:S05]  /*00b0*/  BRA.U !UP0, `(.L_x_0) ;  /* 0x0000001d08047547 */ /* 0x004fea000b800000 */
[----:B------:R-:W0:Y:S01]  /*00c0*/  S2R R36, SR_TID.X ;  /* 0x0000000000247919 */ /* 0x000e220000002100 */
[----:B------:R-:W1:Y:S01]  /*00d0*/  LDCU.64 UR4, c[0x0][0x380] ;  /* 0x00007000ff0477ac */ /* 0x000e620008000a00 */
[C---:B0-----:R-:W-:Y:S02]  /*00e0*/  LOP3.LUT R0, R36.reuse, 0x1f, RZ, 0xc0, !PT ;  /* 0x0000001f24007812 */ /* 0x041fe400078ec0ff */
[----:B------:R-:W-:-:S05]  /*00f0*/  LOP3.LUT R3, R36, 0x3e0, RZ, 0xc0, !PT ;  /* 0x000003e024037812 */ /* 0x000fca00078ec0ff */
[----:B------:R-:W-:-:S05]  /*0100*/  IMAD R0, R3, 0x13, R0 ;  /* 0x0000001303007824 */ /* 0x000fca00078e0200 */
[----:B------:R-:W-:-:S05]  /*0110*/  IADD3 R0, P0, PT, R0, UR10, RZ ;  /* 0x0000000a00007c10 */ /* 0x000fca000ff1e0ff */
[----:B------:R-:W-:Y:S02]  /*0120*/  IMAD.X R41, RZ, RZ, UR11, P0 ;  /* 0x0000000bff297e24 */ /* 0x000fe400080e06ff */
[----:B------:R-:W-:-:S03]  /*0130*/  IMAD.SHL.U32 R42, R0, 0x4, RZ ;  /* 0x00000004002a7824 */ /* 0x000fc600078e00ff */
[----:B------:R-:W-:Y:S02]  /*0140*/  SHF.L.U64.HI R41, R0, 0x2, R41 ;  /* 0x0000000200297819 */ /* 0x000fe40000010229 */
[----:B-1----:R-:W-:-:S04]  /*0150*/  IADD3 R2, P0, PT, R42, UR4, RZ ;  /* 0x000000042a027c10 */ /* 0x002fc8000ff1e0ff */
[----:B------:R-:W-:-:S05]  /*0160*/  IADD3.X R3, PT, PT, R41, UR5, RZ, P0, !PT ;  /* 0x0000000529037c10 */ /* 0x000fca00087fe4ff */
[----:B------:R-:W2:Y:S04]  /*0170*/  LDG.E R5, desc[UR12][R2.64] ;  /* 0x0000000c02057981 */ /* 0x000ea8000c1e1900 */
[----:B------:R-:W3:Y:S04]  /*0180*/  LDG.E R7, desc[UR12][R2.64+0x80] ;  /* 0x0000800c02077981 */ /* 0x000ee8000c1e1900 */
[----:B------:R-:W4:Y:S04]  /*0190*/  LDG.E R9, desc[UR12][R2.64+0x100] ;  /* 0x0001000c02097981 */ /* 0x000f28000c1e1900 */
[----:B------:R-:W5:Y:S04]  /*01a0*/  LDG.E R11, desc[UR12][R2.64+0x180] ;  /* 0x0001800c020b7981 */ /* 0x000f68000c1e1900 */
        /* <DEDUP_REMOVED lines=14> */
[----:B------:R-:W5:Y:S01]  /*0290*/  LDG.E R0, desc[UR12][R2.64+0x900] ;  /* 0x0009000c02007981 */ /* 0x000f62000c1e1900 */
[----:B------:R-:W0:Y:S01]  /*02a0*/  S2UR UR5, SR_CgaCtaId ;  /* 0x00000000000579c3 */ /* 0x000e220000008800 */
[----:B------:R-:W-:Y:S01]  /*02b0*/  SHF.R.U32.HI R32, RZ, 0x5, R36 ;  /* 0x00000005ff207819 */ /* 0x000fe20000011624 */
[----:B------:R-:W-:Y:S01]  /*02c0*/  UMOV UR4, 0x400 ;  /* 0x0000040000047882 */ /* 0x000fe20000000000 */
[----:B------:R-:W1:Y:S01]  /*02d0*/  S2R R44, SR_LANEID ;  /* 0x00000000002c7919 */ /* 0x000e620000000000 */
[----:B------:R-:W-:Y:S01]  /*02e0*/  UISETP.NE.AND UP0, UPT, UR6, URZ, UPT ;  /* 0x000000ff0600728c */ /* 0x000fe2000bf05270 */
[----:B------:R-:W-:Y:S01]  /*02f0*/  BSSY.RECONVERGENT B0, `(.L_x_1) ;  /* 0x000014b000007945 */ /* 0x000fe20003800200 */
[----:B0-----:R-:W-:Y:S01]  /*0300*/  ULEA UR4, UR5, UR4, 0x18 ;  /* 0x0000000405047291 */ /* 0x001fe2000f8ec0ff */
[----:B-1----:R-:W-:-:S05]  /*0310*/  IMAD R28, R32, 0x260, R44 ;  /* 0x00000260201c7824 */ /* 0x002fca00078e022c */
[----:B------:R-:W-:-:S05]  /*0320*/  LEA R28, R28, UR4, 0x2 ;  /* 0x000000041c1c7c11 */ /* 0x000fca000f8e10ff */
[----:B------:R-:W-:Y:S01]  /*0330*/  IMAD R27, R44, 0x48, R28 ;  /* 0x000000482c1b7824 */ /* 0x000fe200078e021c */
[----:B--2---:R0:W-:Y:S04]  /*0340*/  STS [R28], R5 ;  /* 0x000000051c007388 */ /* 0x0041e80000000800 */
[----:B---3--:R0:W-:Y:S04]  /*0350*/  STS [R28+0x80], R7 ;  /* 0x000080071c007388 */ /* 0x0081e80000000800 */
[----:B----4-:R0:W-:Y:S04]  /*0360*/  STS [R28+0x100], R9 ;  /* 0x000100091c007388 */ /* 0x0101e80000000800 */
[----:B-----5:R0:W-:Y:S04]  /*0370*/  STS [R28+0x180], R11 ;  /* 0x0001800b1c007388 */ /* 0x0201e80000000800 */
[----:B------:R0:W-:Y:S04]  /*0380*/  STS [R28+0x200], R13 ;  /* 0x0002000d1c007388 */ /* 0x0001e80000000800 */
        /* <DEDUP_REMOVED lines=13> */
[----:B------:R0:W-:Y:S01]  /*0460*/  STS [R28+0x900], R0 ;  /* 0x000900001c007388 */ /* 0x0001e20000000800 */
[----:B------:R-:W-:-:S03]  /*0470*/  NOP ;  /* 0x0000000000007918 */ /* 0x000fc60000000000 */
[----:B------:R0:W1:Y:S04]  /*0480*/  LDS R26, [R27] ;  /* 0x000000001b1a7984 */ /* 0x0000680000000800 */
[----:B------:R0:W2:Y:S04]  /*0490*/  LDS R25, [R27+0x4] ;  /* 0x000004001b197984 */ /* 0x0000a80000000800 */
[----:B------:R0:W3:Y:S04]  /*04a0*/  LDS R24, [R27+0x8] ;  /* 0x000008001b187984 */ /* 0x0000e80000000800 */
[----:B------:R0:W4:Y:S04]  /*04b0*/  LDS R40, [R27+0xc] ;  /* 0x00000c001b287984 */ /* 0x0001280000000800 */
[----:B------:R0:W0:Y:S04]  /*04c0*/  LDS R39, [R27+0x10] ;  /* 0x000010001b277984 */ /* 0x0000280000000800 */
        /* <DEDUP_REMOVED lines=13> */
[----:B------:R0:W0:Y:S01]  /*05a0*/  LDS R0, [R27+0x48] ;  /* 0x000048001b007984 */ /* 0x0000220000000800 */
[----:B------:R-:W-:Y:S06]  /*05b0*/  BAR.SYNC.DEFER_BLOCKING 0x0 ;  /* 0x0000000000007b1d */ /* 0x000fec0000010000 */
[----:B-1234-:R-:W-:Y:S05]  /*05c0*/  BRA.U UP0, `(.L_x_2) ;  /* 0x0000000500247547 */ /* 0x01efea000b800000 */
[----:B------:R-:W-:Y:S02]  /*05d0*/  IADD3 R8, PT, PT, R24, R25, R26 ;  /* 0x0000001918087210 */ /* 0x000fe40007ffe01a */
[----:B------:R-:W-:Y:S02]  /*05e0*/  ISETP.NE.AND P1, PT, R44, 0x1f, PT ;  /* 0x0000001f2c00780c */ /* 0x000fe40003f25270 */
[----:B0-----:R-:W-:Y:S02]  /*05f0*/  IADD3 R8, PT, PT, R39, R40, R8 ;  /* 0x0000002827087210 */ /* 0x001fe40007ffe008 */
[----:B------:R-:W-:Y:S02]  /*0600*/  ISETP.GE.U32.AND P2, PT, R36, 0x20, PT ;  /* 0x000000202400780c */ /* 0x000fe40003f46070 */
[----:B------:R-:W-:Y:S02]  /*0610*/  IADD3 R8, PT, PT, R30, R31, R8 ;  /* 0x0000001f1e087210 */ /* 0x000fe40007ffe008 */
[----:B------:R-:W-:-:S02]  /*0620*/  ISETP.NE.AND P3, PT, R44, RZ, PT ;  /* 0x000000ff2c00720c */ /* 0x000fc40003f65270 */
[----:B------:R-:W-:-:S03]  /*0630*/  IADD3 R8, PT, PT, R23, R29, R8 ;  /* 0x0000001d17087210 */ /* 0x000fc60007ffe008 */
[----:B------:R-:W-:Y:S02]  /*0640*/  @!P1 LEA R37, R32, UR4, 0x2 ;  /* 0x0000000420259c11 */ /* 0x000fe4000f8e10ff */
[----:B------:R-:W-:-:S04]  /*0650*/  IADD3 R8, PT, PT, R21, R22, R8 ;  /* 0x0000001615087210 */ /* 0x000fc80007ffe008 */
[----:B------:R-:W-:-:S04]  /*0660*/  IADD3 R8, PT, PT, R7, R20, R8 ;  /* 0x0000001407087210 */ /* 0x000fc80007ffe008 */
[----:B------:R-:W-:-:S04]  /*0670*/  IADD3 R8, PT, PT, R5, R6, R8 ;  /* 0x0000000605087210 */ /* 0x000fc80007ffe008 */
[----:B------:R-:W-:-:S04]  /*0680*/  IADD3 R33, PT, PT, R3, R4, R8 ;  /* 0x0000000403217210 */ /* 0x000fc80007ffe008 */
[----:B------:R-:W-:-:S05]  /*0690*/  IADD3 R33, PT, PT, R0, R2, R33 ;  /* 0x0000000200217210 */ /* 0x000fca0007ffe021 */
[----:B------:R-:W0:Y:S02]  /*06a0*/  SHFL.UP P0, R8, R33, 0x1, RZ ;  /* 0x0420000021087989 */ /* 0x000e2400000000ff */
[----:B0-----:R-:W-:-:S05]  /*06b0*/  @P0 IMAD.IADD R8, R33, 0x1, R8 ;  /* 0x0000000121080824 */ /* 0x001fca00078e0208 */
[----:B------:R-:W0:Y:S02]  /*06c0*/  SHFL.UP P0, R13, R8, 0x2, RZ ;  /* 0x04400000080d7989 */ /* 0x000e2400000000ff */
[----:B0-----:R-:W-:-:S05]  /*06d0*/  @P0 IMAD.IADD R13, R8, 0x1, R13 ;  /* 0x00000001080d0824 */ /* 0x001fca00078e020d */
[----:B------:R-:W0:Y:S02]  /*06e0*/  SHFL.UP P0, R16, R13, 0x4, RZ ;  /* 0x048000000d107989 */ /* 0x000e2400000000ff */
[----:B0-----:R-:W-:-:S05]  /*06f0*/  @P0 IMAD.IADD R16, R13, 0x1, R16 ;  /* 0x000000010d100824 */ /* 0x001fca00078e0210 */
[----:B------:R-:W0:Y:S02]  /*0700*/  SHFL.UP P0, R35, R16, 0x8, RZ ;  /* 0x0500000010237989 */ /* 0x000e2400000000ff */
[----:B0-----:R-:W-:-:S05]  /*0710*/  @P0 IMAD.IADD R35, R16, 0x1, R35 ;  /* 0x0000000110230824 */ /* 0x001fca00078e0223 */
[----:B------:R-:W0:Y:S02]  /*0720*/  SHFL.UP P0, R34, R35, 0x10, RZ ;  /* 0x0600000023227989 */ /* 0x000e2400000000ff */
[----:B0-----:R-:W-:Y:S01]  /*0730*/  @P0 IMAD.IADD R34, R35, 0x1, R34 ;  /* 0x0000000123220824 */ /* 0x001fe200078e0222 */
[----:B------:R-:W-:-:S03]  /*0740*/  ISETP.NE.AND P0, PT, R32, 0x2, PT ;  /* 0x000000022000780c */ /* 0x000fc60003f05270 */
[----:B------:R-:W-:Y:S01]  /*0750*/  IMAD.IADD R33, R34, 0x1, -R33 ;  /* 0x0000000122217824 */ /* 0x000fe200078e0a21 */
[----:B------:R-:W-:Y:S01]  /*0760*/  @!P1 STS [R37+0x10], R34 ;  /* 0x0000102225009388 */ /* 0x000fe20000000800 */
[----:B------:R-:W-:Y:S01]  /*0770*/  BAR.SYNC.DEFER_BLOCKING 0x0 ;  /* 0x0000000000007b1d */ /* 0x000fe20000010000 */
[----:B------:R-:W-:-:S05]  /*0780*/  ISETP.NE.AND P1, PT, R32, 0x9, PT ;  /* 0x000000092000780c */ /* 0x000fca0003f25270 */
[----:B------:R-:W0:Y:S04]  /*0790*/  LDS.128 R8, [UR4+0x10] ;  /* 0x00001004ff087984 */ /* 0x000e280008000c00 */
[----:B------:R-:W1:Y:S04]  /*07a0*/  LDS.128 R12, [UR4+0x20] ;  /* 0x00002004ff0c7984 */ /* 0x000e680008000c00 */
[----:B------:R-:W2:Y:S01]  /*07b0*/  LDS.128 R16, [UR4+0x30] ;  /* 0x00003004ff107984 */ /* 0x000ea20008000c00 */
[----:B0-----:R-:W-:-:S04]  /*07c0*/  IMAD.IADD R9, R8, 0x1, R9 ;  /* 0x0000000108097824 */ /* 0x001fc800078e0209 */
[----:B------:R-:W-:Y:S01]  /*07d0*/  IMAD.IADD R10, R10, 0x1, R9 ;  /* 0x000000010a0a7824 */ /* 0x000fe200078e0209 */
[----:B------:R-:W-:Y:S02]  /*07e0*/  SEL R8, R9, R8, !P0 ;  /* 0x0000000809087207 */ /* 0x000fe40004000000 */
[----:B------:R-:W-:Y:S01]  /*07f0*/  ISETP.NE.AND P0, PT, R32, 0x3, PT ;  /* 0x000000032000780c */ /* 0x000fe20003f05270 */
[----:B------:R-:W-:Y:S01]  /*0800*/  IMAD.IADD R11, R11, 0x1, R10 ;  /* 0x000000010b0b7824 */ /* 0x000fe200078e020a */
[----:B------:R-:W-:Y:S02]  /*0810*/  SEL R9, R33, RZ, P3 ;  /* 0x000000ff21097207 */ /* 0x000fe40001800000 */
[----:B------:R-:W-:Y:S01]  /*0820*/  SEL R8, R10, R8, !P0 ;  /* 0x000000080a087207 */ /* 0x000fe20004000000 */
[----:B-1----:R-:W-:Y:S01]  /*0830*/  IMAD.IADD R12, R11, 0x1, R12 ;  /* 0x000000010b0c7824 */ /* 0x002fe200078e020c */
[----:B------:R-:W-:-:S03]  /*0840*/  ISETP.NE.AND P0, PT, R32, 0x4, PT ;  /* 0x000000042000780c */ /* 0x000fc60003f05270 */
[----:B------:R-:W-:Y:S01]  /*0850*/  IMAD.IADD R13, R13, 0x1, R12 ;  /* 0x000000010d0d7824 */ /* 0x000fe200078e020c */
[----:B------:R-:W-:Y:S02]  /*0860*/  SEL R8, R11, R8, !P0 ;  /* 0x000000080b087207 */ /* 0x000fe40004000000 */
[----:B------:R-:W-:Y:S01]  /*0870*/  ISETP.NE.AND P0, PT, R32, 0x5, PT ;  /* 0x000000052000780c */ /* 0x000fe20003f05270 */
[----:B------:R-:W-:-:S03]  /*0880*/  IMAD.IADD R14, R14, 0x1, R13 ;  /* 0x000000010e0e7824 */ /* 0x000fc600078e020d */
[----:B------:R-:W-:Y:S01]  /*0890*/  SEL R8, R12, R8, !P0 ;  /* 0x000000080c087207 */ /* 0x000fe20004000000 */
[----:B------:R-:W-:Y:S01]  /*08a0*/  IMAD.IADD R15, R15, 0x1, R14 ;  /* 0x000000010f0f7824 */ /* 0x000fe200078e020e */
[----:B------:R-:W-:-:S03]  /*08b0*/  ISETP.NE.AND P0, PT, R32, 0x6, PT ;  /* 0x000000062000780c */ /* 0x000fc60003f05270 */
[----:B--2---:R-:W-:Y:S01]  /*08c0*/  IMAD.IADD R16, R15, 0x1, R16 ;  /* 0x000000010f107824 */ /* 0x004fe200078e0210 */
[----:B------:R-:W-:Y:S02]  /*08d0*/  SEL R8, R13, R8, !P0 ;  /* 0x000000080d087207 */ /* 0x000fe40004000000 */
[----:B------:R-:W-:Y:S01]  /*08e0*/  ISETP.NE.AND P0, PT, R32, 0x7, PT ;  /* 0x000000072000780c */ /* 0x000fe20003f05270 */
[----:B------:R-:W-:-:S03]  /*08f0*/  IMAD.IADD R17, R17, 0x1, R16 ;  /* 0x0000000111117824 */ /* 0x000fc600078e0210 */
[----:B------:R-:W-:Y:S01]  /*0900*/  SEL R8, R14, R8, !P0 ;  /* 0x000000080e087207 */ /* 0x000fe20004000000 */
[----:B------:R-:W-:Y:S01]  /*0910*/  IMAD.IADD R18, R18, 0x1, R17 ;  /* 0x0000000112127824 */ /* 0x000fe200078e0211 */
[----:B------:R-:W-:-:S03]  /*0920*/  ISETP.NE.AND P0, PT, R32, 0x8, PT ;  /* 0x000000082000780c */ /* 0x000fc60003f05270 */
[----:B------:R-:W-:Y:S01]  /*0930*/  IMAD.IADD R19, R19, 0x1, R18 ;  /* 0x0000000113137824 */ /* 0x000fe200078e0212 */
[----:B------:R-:W-:Y:S02]  /*0940*/  SEL R8, R15, R8, !P0 ;  /* 0x000000080f087207 */ /* 0x000fe40004000000 */
[----:B------:R-:W-:Y:S02]  /*0950*/  ISETP.NE.AND P0, PT, R32, 0xa, PT ;  /* 0x0000000a2000780c */ /* 0x000fe40003f05270 */
[----:B------:R-:W-:Y:S02]  /*0960*/  SEL R8, R16, R8, !P1 ;  /* 0x0000000810087207 */ /* 0x000fe40004800000 */
[C---:B------:R-:W-:Y:S02]  /*0970*/  ISETP.NE.AND P1, PT, R32.reuse, 0xb, PT ;  /* 0x0000000b2000780c */ /* 0x040fe40003f25270 */
[----:B------:R-:W-:Y:S02]  /*0980*/  SEL R8, R17, R8, !P0 ;  /* 0x0000000811087207 */ /* 0x000fe40004000000 */
[----:B------:R-:W-:-:S02]  /*0990*/  ISETP.NE.AND P0, PT, R32, 0xc, PT ;  /* 0x0000000c2000780c */ /* 0x000fc40003f05270 */
[----:B------:R-:W-:Y:S02]  /*09a0*/  SEL R8, R18, R8, !P1 ;  /* 0x0000000812087207 */ /* 0x000fe40004800000 */
[----:B------:R-:W-:Y:S02]  /*09b0*/  ISETP.NE.AND P1, PT, R36, RZ, PT ;  /* 0x000000ff2400720c */ /* 0x000fe40003f25270 */
[----:B------:R-:W-:-:S05]  /*09c0*/  SEL R8, R19, R8, !P0 ;  /* 0x0000000813087207 */ /* 0x000fca0004000000 */
[----:B------:R-:W-:-:S06]  /*09d0*/  @P2 IMAD.IADD R33, R8, 0x1, R9 ;  /* 0x0000000108212824 */ /* 0x000fcc00078e0209 */
[----:B------:R-:W-:Y:S05]  /*09e0*/  @P1 BRA `(.L_x_3) ;  /* 0x0000000c006c1947 */ /* 0x000fea0003800000 */
[----:B------:R-:W0:Y:S01]  /*09f0*/  LDS R12, [UR4+0x40] ;  /* 0x00004004ff0c7984 */ /* 0x000e220008000800 */
[----:B------:R-:W1:Y:S01]  /*0a00*/  LDC.64 R10, c[0x0][0x390] ;  /* 0x0000e400ff0a7b82 */ /* 0x000e620000000a00 */
[----:B------:R-:W-:Y:S02]  /*0a10*/  IMAD.MOV.U32 R8, RZ, RZ, 0x65 ;  /* 0x00000065ff087424 */ /* 0x000fe400078e00ff */
[----:B------:R-:W-:Y:S02]  /*0a20*/  IMAD.MOV.U32 R33, RZ, RZ, RZ ;  /* 0x000000ffff217224 */ /* 0x000fe400078e00ff */
[----:B0-----:R-:W-:-:S05]  /*0a30*/  IMAD.IADD R9, R19, 0x1, R12 ;  /* 0x0000000113097824 */ /* 0x001fca00078e020c */
[----:B-1----:R0:W-:Y:S01]  /*0a40*/  ST.E.64.STRONG.GPU desc[UR12][R10.64+0x100], R8 ;  /* 0x000100080a007985 */ /* 0x0021e2000c10fb0c */
[----:B------:R-:W-:Y:S05]  /*0a50*/  BRA `(.L_x_3) ;  /* 0x0000000c00507947 */ /* 0x000fea0003800000 */
.L_x_2:
[----:B------:R-:W-:Y:S02]  /*0a60*/  IADD3 R8, PT, PT, R24, R25, R26 ;  /* 0x0000001918087210 */ /* 0x000fe40007ffe01a */
[C---:B------:R-:W-:Y:S02]  /*0a70*/  ISETP.NE.AND P1, PT, R44.reuse, 0x1f, PT ;  /* 0x0000001f2c00780c */ /* 0x040fe40003f25270 */
[----:B0-----:R-:W-:Y:S02]  /*0a80*/  IADD3 R8, PT, PT, R39, R40, R8 ;  /* 0x0000002827087210 */ /* 0x001fe40007ffe008 */
[----:B------:R-:W-:Y:S02]  /*0a90*/  ISETP.NE.AND P2, PT, R44, RZ, PT ;  /* 0x000000ff2c00720c */ /* 0x000fe40003f45270 */
[----:B------:R-:W-:-:S04]  /*0aa0*/  IADD3 R8, PT, PT, R30, R31, R8 ;  /* 0x0000001f1e087210 */ /* 0x000fc80007ffe008 */
        /* <DEDUP_REMOVED lines=37> */
[----:B------:R-:W-:Y:S01]  /*0d00*/  IMAD.IADD R14, R14, 0x1, R13 ;  /* 0x000000010e0e7824 */ /* 0x000fe200078e020d */
[----:B------:R-:W0:Y:S02]  /*0d10*/  LDS R11, [UR4+0x40] ;  /* 0x00004004ff0b7984 */ /* 0x000e240008000800 */
        /* <DEDUP_REMOVED lines=12> */
[----:B------:R-:W-:-:S04]  /*0de0*/  ISETP.NE.AND P0, PT, R32, 0x9, PT ;  /* 0x000000092000780c */ /* 0x000fc80003f05270 */
[----:B------:R-:W-:Y:S02]  /*0df0*/  SEL R8, R16, R8, !P0 ;  /* 0x0000000810087207 */ /* 0x000fe40004000000 */
[----:B------:R-:W-:-:S04]  /*0e00*/  ISETP.NE.AND P0, PT, R32, 0xa, PT ;  /* 0x0000000a2000780c */ /* 0x000fc80003f05270 */
[----:B------:R-:W-:Y:S02]  /*0e10*/  SEL R8, R17, R8, !P0 ;  /* 0x0000000811087207 */ /* 0x000fe40004000000 */
[----:B------:R-:W-:-:S04]  /*0e20*/  ISETP.NE.AND P0, PT, R32, 0xb, PT ;  /* 0x0000000b2000780c */ /* 0x000fc80003f05270 */
[----:B------:R-:W-:Y:S02]  /*0e30*/  SEL R8, R18, R8, !P0 ;  /* 0x0000000812087207 */ /* 0x000fe40004000000 */
[C---:B------:R-:W-:Y:S01]  /*0e40*/  ISETP.GT.U32.AND P0, PT, R36.reuse, 0x1f, PT ;  /* 0x0000001f2400780c */ /* 0x040fe20003f04070 */
[C---:B0-----:R-:W-:Y:S01]  /*0e50*/  IMAD.IADD R11, R19.reuse, 0x1, R11 ;  /* 0x00000001130b7824 */ /* 0x041fe200078e020b */
[----:B------:R-:W-:Y:S02]  /*0e60*/  SEL R8, R19, R8, !P1 ;  /* 0x0000000813087207 */ /* 0x000fe40004800000 */
[----:B------:R-:W-:-:S03]  /*0e70*/  ISETP.GE.U32.AND P1, PT, R36, 0x20, PT ;  /* 0x000000202400780c */ /* 0x000fc60003f26070 */
[----:B------:R-:W-:-:S05]  /*0e80*/  IMAD.IADD R8, R8, 0x1, R9 ;  /* 0x0000000108087824 */ /* 0x000fca00078e0209 */
[----:B------:R-:W-:Y:S01]  /*0e90*/  SEL R43, R33, R8, !P1 ;  /* 0x00000008212b7207 */ /* 0x000fe20004800000 */
[----:B------:R-:W-:Y:S06]  /*0ea0*/  @P0 BRA `(.L_x_4) ;  /* 0x0000000800140947 */ /* 0x000fec0003800000 */
[----:B------:R-:W0:Y:S01]  /*0eb0*/  LDC.64 R16, c[0x0][0x390] ;  /* 0x0000e400ff107b82 */ /* 0x000e220000000a00 */
[----:B------:R-:W-:Y:S01]  /*0ec0*/  ISETP.NE.AND P1, PT, R36, RZ, PT ;  /* 0x000000ff2400720c */ /* 0x000fe20003f25270 */
[----:B------:R-:W-:Y:S01]  /*0ed0*/  IMAD.U32 R13, RZ, RZ, UR6 ;  /* 0x00000006ff0d7e24 */ /* 0x000fe2000f8e00ff */
[----:B------:R-:W-:-:S05]  /*0ee0*/  LOP3.LUT R18, RZ, R36, RZ, 0x33, !PT ;  /* 0x00000024ff127212 */ /* 0x000fca00078e33ff */
[----:B------:R-:W-:-:S06]  /*0ef0*/  VIADD R18, R18, UR6 ;  /* 0x0000000612127c36 */ /* 0x000fcc0008000000 */
[----:B------:R-:W-:Y:S01]  /*0f00*/  @!P1 IMAD.MOV.U32 R10, RZ, RZ, 0x64 ;  /* 0x00000064ff0a9424 */ /* 0x000fe200078e00ff */
[----:B------:R1:W-:Y:S01]  /*0f10*/  @!P1 STS [UR4+0xc], R11 ;  /* 0x00000c0bff009988 */ /* 0x0003e20008000804 */
[----:B0-----:R-:W-:-:S04]  /*0f20*/  IMAD.WIDE R12, R13, 0x8, R16 ;  /* 0x000000080d0c7825 */ /* 0x001fc800078e0210 */
[----:B------:R-:W-:Y:S01]  /*0f30*/  IMAD.WIDE R16, R18, 0x8, R16 ;  /* 0x0000000812107825 */ /* 0x000fe200078e0210 */
[----:B------:R1:W-:Y:S01]  /*0f40*/  @!P1 ST.E.64.STRONG.GPU desc[UR12][R12.64+0x100], R10 ;  /* 0x0001000a0c009985 */ /* 0x0003e2000c10fb0c */
[----:B------:R-:W-:Y:S05]  /*0f50*/  NANOSLEEP 0x226 ;  /* 0x000002260000795d */ /* 0x000fea0003800000 */
[----:B------:R-:W2:Y:S01]  /*0f60*/  LD.E.64.STRONG.GPU R14, desc[UR12][R16.64+0x100] ;  /* 0x0001000c100e7980 */ /* 0x000ea2000c10fb00 */
[----:B------:R-:W-:Y:S01]  /*0f70*/  UMOV UR5, 0xffffffff ;  /* 0xffffffff00057882 */ /* 0x000fe20000000000 */
[----:B--2---:R-:W-:Y:S02]  /*0f80*/  ISETP.NE.AND P0, PT, R14, 0x63, PT ;  /* 0x000000630e00780c */ /* 0x004fe40003f05270 */
[----:B-1----:R-:W-:Y:S11]  /*0f90*/  BRA.DIV UR5, `(.L_x_5) ;  /* 0x0000002e05dc7947 */ /* 0x002ff6000b800000 */
[----:B------:R-:W-:-:S13]  /*0fa0*/  VOTE.ANY P0, !P0 ;  /* 0x0000000000ff7806 */ /* 0x000fda0004000100 */
.L_x_34:
[----:B------:R-:W-:Y:S05]  /*0fb0*/  @!P0 BRA `(.L_x_6) ;  /* 0x0000000000248947 */ /* 0x000fea0003800000 */
[----:B------:R-:W-:-:S07]  /*0fc0*/  IMAD.MOV.U32 R9, RZ, RZ, 0x1de ;  /* 0x000001deff097424 */ /* 0x000fce00078e00ff */
.L_x_8:
[----:B------:R-:W-:Y:S05]  /*0fd0*/  NANOSLEEP R9 ;  /* 0x000000090000735d */ /* 0x000fea0003800000 */
[----:B------:R-:W2:Y:S01]  /*0fe0*/  LD.E.64.STRONG.GPU R14, desc[UR12][R16.64+0x100] ;  /* 0x0001000c100e7980 */ /* 0x000ea2000c10fb00 */
[----:B------:R-:W-:Y:S01]  /*0ff0*/  UMOV UR5, 0xffffffff ;  /* 0xffffffff00057882 */ /* 0x000fe20000000000 */
[----:B------:R-:W-:Y:S02]  /*1000*/  SHF.R.U32.HI R9, RZ, 0x1, R9 ;  /* 0x00000001ff097819 */ /* 0x000fe40000011609 */
[----:B--2---:R-:W-:Y:S01]  /*1010*/  ISETP.NE.AND P0, PT, R14, 0x63, PT ;  /* 0x000000630e00780c */ /* 0x004fe20003f05270 */
[----:B------:R-:W-:-:S12]  /*1020*/  BRA.DIV UR5, `(.L_x_7) ;  /* 0x0000002e05d87947 */ /* 0x000fd8000b800000 */
[----:B------:R-:W-:-:S13]  /*1030*/  VOTE.ANY P0, !P0 ;  /* 0x0000000000ff7806 */ /* 0x000fda0004000100 */
.L_x_37:
[----:B------:R-:W-:Y:S05]  /*1040*/  @P0 BRA `(.L_x_8) ;  /* 0xfffffffc00e00947 */ /* 0x000fea000383ffff */
.L_x_6:
[----:B------:R-:W-:Y:S01]  /*1050*/  UMOV UR5, 0xffffffff ;  /* 0xffffffff00057882 */ /* 0x000fe20000000000 */
[----:B------:R-:W-:Y:S02]  /*1060*/  ISETP.NE.AND P2, PT, R14, 0x65, PT ;  /* 0x000000650e00780c */ /* 0x000fe40003f45270 */
[----:B------:R-:W-:Y:S11]  /*1070*/  BRA.DIV UR5, `(.L_x_9) ;  /* 0x0000002e05e47947 */ /* 0x000ff6000b800000 */
[----:B------:R-:W0:Y:S01]  /*1080*/  S2R R45, SR_GEMASK ;  /* 0x00000000002d7919 */ /* 0x000e220000003c00 */
[----:B------:R-:W-:Y:S01]  /*1090*/  VOTE.ANY R8, PT, !P2 ;  /* 0x0000000000087806 */ /* 0x000fe200050e0100 */
[C---:B------:R-:W-:Y:S02]  /*10a0*/  VIADD R33, R44.reuse, 0x2 ;  /* 0x000000022c217836 */ /* 0x040fe40000000000 */
[C---:B------:R-:W-:Y:S02]  /*10b0*/  VIADD R32, R44.reuse, 0x4 ;  /* 0x000000042c207836 */ /* 0x040fe40000000000 */
[C---:B------:R-:W-:Y:S02]  /*10c0*/  VIADD R19, R44.reuse, 0x8 ;  /* 0x000000082c137836 */ /* 0x040fe40000000000 */
[----:B------:R-:W-:Y:S01]  /*10d0*/  VIADD R34, R44, 0x10 ;  /* 0x000000102c227836 */ /* 0x000fe20000000000 */
[----:B0-----:R-:W-:-:S05]  /*10e0*/  LOP3.LUT R8, R8, 0x80000000, R45, 0xec, !PT ;  /* 0x8000000008087812 */ /* 0x001fca00078eec2d */
[----:B------:R-:W-:-:S05]  /*10f0*/  VIADD R9, R8, 0xffffffff ;  /* 0xffffffff08097836 */ /* 0x000fca0000000000 */
[----:B------:R-:W-:-:S04]  /*1100*/  LOP3.LUT R9, R8, R9, RZ, 0xc, !PT ;  /* 0x0000000908097212 */ /* 0x000fc800078e0cff */
[----:B------:R0:W1:Y:S02]  /*1110*/  POPC R38, R9 ;  /* 0x0000000900267309 */ /* 0x0000640000000000 */
[----:B0-----:R-:W0:Y:S01]  /*1120*/  LDC.64 R8, c[0x0][0x390] ;  /* 0x0000e400ff087b82 */ /* 0x001e220000000a00 */
[----:B-1----:R-:W1:Y:S01]  /*1130*/  SHFL.DOWN PT, R16, R15, 0x1, R38 ;  /* 0x082000000f107989 */ /* 0x002e6200000e0026 */
[-C--:B------:R-:W-:Y:S02]  /*1140*/  ISETP.GE.AND P0, PT, R44, R38.reuse, PT ;  /* 0x000000262c00720c */ /* 0x080fe40003f06270 */
[-C--:B------:R-:W-:Y:S02]  /*1150*/  ISETP.GT.AND P2, PT, R34, R38.reuse, PT ;  /* 0x000000262200720c */ /* 0x080fe40003f44270 */
[----:B-1----:R-:W-:Y:S02]  /*1160*/  SEL R16, R16, RZ, !P0 ;  /* 0x000000ff10107207 */ /* 0x002fe40004000000 */
[----:B------:R-:W-:-:S03]  /*1170*/  ISETP.GT.AND P0, PT, R33, R38, PT ;  /* 0x000000262100720c */ /* 0x000fc60003f04270 */
[----:B------:R-:W-:-:S05]  /*1180*/  IMAD.IADD R17, R16, 0x1, R15 ;  /* 0x0000000110117824 */ /* 0x000fca00078e020f */
[----:B------:R-:W1:Y:S02]  /*1190*/  SHFL.DOWN PT, R16, R17, 0x2, R38 ;  /* 0x0840000011107989 */ /* 0x000e6400000e0026 */
[----:B-1----:R-:W-:Y:S02]  /*11a0*/  SEL R16, R16, RZ, !P0 ;  /* 0x000000ff10107207 */ /* 0x002fe40004000000 */
[----:B------:R-:W-:-:S03]  /*11b0*/  ISETP.GT.AND P0, PT, R32, R38, PT ;  /* 0x000000262000720c */ /* 0x000fc60003f04270 */
[----:B------:R-:W-:-:S05]  /*11c0*/  IMAD.IADD R35, R17, 0x1, R16 ;  /* 0x0000000111237824 */ /* 0x000fca00078e0210 */
[----:B------:R-:W1:Y:S02]  /*11d0*/  SHFL.DOWN PT, R16, R35, 0x4, R38 ;  /* 0x0880000023107989 */ /* 0x000e6400000e0026 */
[----:B-1----:R-:W-:Y:S02]  /*11e0*/  SEL R16, R16, RZ, !P0 ;  /* 0x000000ff10107207 */ /* 0x002fe40004000000 */
[----:B------:R-:W-:-:S03]  /*11f0*/  ISETP.GT.AND P0, PT, R19, R38, PT ;  /* 0x000000261300720c */ /* 0x000fc60003f04270 */
[----:B------:R-:W-:Y:S01]  /*1200*/  IMAD.IADD R37, R35, 0x1, R16 ;  /* 0x0000000123257824 */ /* 0x000fe200078e0210 */
[----:B0-----:R-:W-:-:S04]  /*1210*/  IADD3 R35, P3, PT, R8, 0x100, RZ ;  /* 0x0000010008237810 */ /* 0x001fc80007f7e0ff */
[----:B------:R-:W0:Y:S02]  /*1220*/  SHFL.DOWN PT, R16, R37, 0x8, R38 ;  /* 0x0900000025107989 */ /* 0x000e2400000e0026 */
[----:B0-----:R-:W-:Y:S02]  /*1230*/  SEL R16, R16, RZ, !P0 ;  /* 0x000000ff10107207 */ /* 0x001fe40004000000 */
[----:B------:R-:W-:-:S03]  /*1240*/  ISETP.NE.AND P0, PT, R14, 0x65, PT ;  /* 0x000000650e00780c */ /* 0x000fc60003f05270 */
[----:B------:R-:W-:Y:S02]  /*1250*/  IMAD.IADD R17, R37, 0x1, R16 ;  /* 0x0000000125117824 */ /* 0x000fe400078e0210 */
[----:B------:R-:W-:-:S03]  /*1260*/  IMAD.X R37, RZ, RZ, R9, P3 ;  /* 0x000000ffff257224 */ /* 0x000fc600018e0609 */
[----:B------:R-:W0:Y:S05]  /*1270*/  SHFL.DOWN PT, R16, R17, 0x10, R38 ;  /* 0x0a00000011107989 */ /* 0x000e2a00000e0026 */
[----:B------:R-:W-:Y:S02]  /*1280*/  VOTE.ALL P0, P0 ;  /* 0x0000000000ff7806 */ /* 0x000fe40000000000 */
[----:B0-----:R-:W-:-:S05]  /*1290*/  SEL R16, R16, RZ, !P2 ;  /* 0x000000ff10107207 */ /* 0x001fca0005000000 */
[----:B------:R-:W-:-:S07]  /*12a0*/  IMAD.IADD R36, R17, 0x1, R16 ;  /* 0x0000000111247824 */ /* 0x000fce00078e0210 */
.L_x_46:
[----:B------:R-:W-:Y:S05]  /*12b0*/  @!P0 BRA `(.L_x_10) ;  /* 0x0000000000d48947 */ /* 0x000fea0003800000 */
[----:B------:R-:W-:-:S07]  /*12c0*/  IMAD.MOV.U32 R38, RZ, RZ, 0x1de ;  /* 0x000001deff267424 */ /* 0x000fce00078e00ff */
.L_x_16:
[----:B------:R-:W-:Y:S02]  /*12d0*/  IMAD.MOV.U32 R8, RZ, RZ, R35 ;  /* 0x000000ffff087224 */ /* 0x000fe400078e0023 */
[----:B------:R-:W-:Y:S02]  /*12e0*/  IMAD.MOV.U32 R9, RZ, RZ, R37 ;  /* 0x000000ffff097224 */ /* 0x000fe400078e0025 */
[----:B------:R-:W-:-:S05]  /*12f0*/  IMAD.WIDE R16, R18, 0x8, R8 ;  /* 0x0000000812107825 */ /* 0x000fca00078e0208 */
[----:B------:R-:W2:Y:S01]  /*1300*/  LD.E.64.STRONG.GPU R14, desc[UR12][R16.64+-0x100] ;  /* 0xffff000c100e7980 */ /* 0x000ea2000c10fb00 */
[----:B------:R-:W-:Y:S05]  /*1310*/  YIELD ;  /* 0x0000000000007946 */ /* 0x000fea0003800000 */
[----:B------:R-:W-:Y:S01]  /*1320*/  UMOV UR5, 0xffffffff ;  /* 0xffffffff00057882 */ /* 0x000fe20000000000 */
[----:B------:R-:W-:Y:S02]  /*1330*/  SHF.R.U32.HI R38, RZ, 0x1, R38 ;  /* 0x00000001ff267819 */ /* 0x000fe40000011626 */
[----:B--2---:R-:W-:Y:S01]  /*1340*/  ISETP.NE.AND P0, PT, R14, 0x63, PT ;  /* 0x000000630e00780c */ /* 0x004fe20003f05270 */
[----:B------:R-:W-:-:S12]  /*1350*/  BRA.DIV UR5, `(.L_x_11) ;  /* 0x0000003205347947 */ /* 0x000fd8000b800000 */
[----:B------:R-:W-:-:S13]  /*1360*/  VOTE.ANY P0, !P0 ;  /* 0x0000000000ff7806 */ /* 0x000fda0004000100 */
.L_x_49:
[----:B------:R-:W-:Y:S05]  /*1370*/  @!P0 BRA `(.L_x_12) ;  /* 0x0000000000248947 */ /* 0x000fea0003800000 */
[----:B------:R-:W-:-:S07]  /*1380*/  IMAD.MOV.U32 R9, RZ, RZ, R38 ;  /* 0x000000ffff097224 */ /* 0x000fce00078e0026 */
.L_x_14:
[----:B------:R-:W-:Y:S05]  /*1390*/  NANOSLEEP R9 ;  /* 0x000000090000735d */ /* 0x000fea0003800000 */
[----:B------:R-:W2:Y:S01]  /*13a0*/  LD.E.64.STRONG.GPU R14, desc[UR12][R16.64+-0x100] ;  /* 0xffff000c100e7980 */ /* 0x000ea2000c10fb00 */
[----:B------:R-:W-:Y:S01]  /*13b0*/  UMOV UR5, 0xffffffff ;  /* 0xffffffff00057882 */ /* 0x000fe20000000000 */
[----:B------:R-:W-:Y:S02]  /*13c0*/  SHF.R.U32.HI R9, RZ, 0x1, R9 ;  /* 0x00000001ff097819 */ /* 0x000fe40000011609 */
[----:B--2---:R-:W-:Y:S01]  /*13d0*/  ISETP.NE.AND P0, PT, R14, 0x63, PT ;  /* 0x000000630e00780c */ /* 0x004fe20003f05270 */
[----:B------:R-:W-:-:S12]  /*13e0*/  BRA.DIV UR5, `(.L_x_13) ;  /* 0x0000003205307947 */ /* 0x000fd8000b800000 */
[----:B------:R-:W-:-:S13]  /*13f0*/  VOTE.ANY P0, !P0 ;  /* 0x0000000000ff7806 */ /* 0x000fda0004000100 */
.L_x_52:
[----:B------:R-:W-:Y:S05]  /*1400*/  @P0 BRA `(.L_x_14) ;  /* 0xfffffffc00e00947 */ /* 0x000fea000383ffff */
.L_x_12:
[----:B------:R-:W-:Y:S01]  /*1410*/  UMOV UR5, 0xffffffff ;  /* 0xffffffff00057882 */ /* 0x000fe20000000000 */
[----:B------:R-:W-:Y:S02]  /*1420*/  ISETP.NE.AND P0, PT, R14, 0x65, PT ;  /* 0x000000650e00780c */ /* 0x000fe40003f05270 */
[----:B------:R-:W-:Y:S11]  /*1430*/  BRA.DIV UR5, `(.L_x_15) ;  /* 0x00000032053c7947 */ /* 0x000ff6000b800000 */
[----:B------:R-:W-:Y:S01]  /*1440*/  VOTE.ANY R8, PT, !P0 ;  /* 0x0000000000087806 */ /* 0x000fe200040e0100 */
[----:B------:R-:W-:-:S03]  /*1450*/  VIADD R18, R18, 0xffffffe0 ;  /* 0xffffffe012127836 */ /* 0x000fc60000000000 */
[----:B------:R-:W-:-:S05]  /*1460*/  LOP3.LUT R8, R8, 0x80000000, R45, 0xec, !PT ;  /* 0x8000000008087812 */ /* 0x000fca00078eec2d */
[----:B------:R-:W-:-:S05]  /*1470*/  VIADD R9, R8, 0xffffffff ;  /* 0xffffffff08097836 */ /* 0x000fca0000000000 */
[----:B------:R-:W-:-:S06]  /*1480*/  LOP3.LUT R9, R8, R9, RZ, 0xc, !PT ;  /* 0x0000000908097212 */ /* 0x000fcc00078e0cff */
[----:B------:R-:W0:Y:S02]  /*1490*/  POPC R9, R9 ;  /* 0x0000000900097309 */ /* 0x000e240000000000 */
[----:B0-----:R-:W0:Y:S01]  /*14a0*/  SHFL.DOWN PT, R16, R15, 0x1, R9 ;  /* 0x082000000f107989 */ /* 0x001e2200000e0009 */
[-C--:B------:R-:W-:Y:S02]  /*14b0*/  ISETP.GE.AND P0, PT, R44, R9.reuse, PT ;  /* 0x000000092c00720c */ /* 0x080fe40003f06270 */
[-C--:B------:R-:W-:Y:S02]  /*14c0*/  ISETP.GT.AND P2, PT, R34, R9.reuse, PT ;  /* 0x000000092200720c */ /* 0x080fe40003f44270 */
[----:B0-----:R-:W-:Y:S02]  /*14d0*/  SEL R16, R16, RZ, !P0 ;  /* 0x000000ff10107207 */ /* 0x001fe40004000000 */
[----:B------:R-:W-:-:S03]  /*14e0*/  ISETP.GT.AND P0, PT, R33, R9, PT ;  /* 0x000000092100720c */ /* 0x000fc60003f04270 */
[----:B------:R-:W-:-:S05]  /*14f0*/  IMAD.IADD R15, R16, 0x1, R15 ;  /* 0x00000001100f7824 */ /* 0x000fca00078e020f */
[----:B------:R-:W0:Y:S02]  /*1500*/  SHFL.DOWN PT, R16, R15, 0x2, R9 ;  /* 0x084000000f107989 */ /* 0x000e2400000e0009 */
        /* <DEDUP_REMOVED lines=9> */
[----:B------:R-:W-:-:S03]  /*15a0*/  ISETP.NE.AND P0, PT, R14, 0x65, PT ;  /* 0x000000650e00780c */ /* 0x000fc60003f05270 */
[----:B------:R-:W-:-:S05]  /*15b0*/  IMAD.IADD R15, R15, 0x1, R16 ;  /* 0x000000010f0f7824 */ /* 0x000fca00078e0210 */
[----:B------:R-:W0:Y:S05]  /*15c0*/  SHFL.DOWN PT, R16, R15, 0x10, R9 ;  /* 0x0a0000000f107989 */ /* 0x000e2a00000e0009 */
[----:B------:R-:W-:Y:S02]  /*15d0*/  VOTE.ALL P0, P0 ;  /* 0x0000000000ff7806 */ /* 0x000fe40000000000 */
[----:B0-----:R-:W-:-:S04]  /*15e0*/  SEL R16, R16, RZ, !P2 ;  /* 0x000000ff10107207 */ /* 0x001fc80005000000 */
[----:B------:R-:W-:-:S07]  /*15f0*/  IADD3 R36, PT, PT, R15, R16, R36 ;  /* 0x000000100f247210 */ /* 0x000fce0007ffe024 */
.L_x_61:
[----:B------:R-:W-:Y:S05]  /*1600*/  @P0 BRA `(.L_x_16) ;  /* 0xfffffffc00300947 */ /* 0x000fea000383ffff */
.L_x_10:
[----:B------:R-:W-:Y:S01]  /*1610*/  ISETP.NE.AND P0, PT, R44, RZ, PT ;  /* 0x000000ff2c00720c */ /* 0x000fe20003f05270 */
[----:B------:R-:W0:Y:S01]  /*1620*/  @!P1 S2R R9, SR_CgaCtaId ;  /* 0x0000000000099919 */ /* 0x000e220000008800 */
[----:B------:R-:W-:Y:S01]  /*1630*/  @!P1 MOV R8, 0x400 ;  /* 0x0000040000089802 */ /* 0x000fe20000000f00 */
[----:B------:R-:W-:Y:S02]  /*1640*/  @!P1 IMAD.IADD R11, R11, 0x1, R36 ;  /* 0x000000010b0b9824 */ /* 0x000fe400078e0224 */
[----:B------:R-:W-:-:S05]  /*1650*/  @!P1 IMAD.MOV.U32 R10, RZ, RZ, 0x65 ;  /* 0x00000065ff0a9424 */ /* 0x000fca00078e00ff */
[----:B------:R1:W-:Y:S03]  /*1660*/  @!P1 ST.E.64.STRONG.GPU desc[UR12][R12.64+0x100], R10 ;  /* 0x0001000a0c009985 */ /* 0x0003e6000c10fb0c */
[----:B------:R-:W-:Y:S01]  /*1670*/  @!P0 MOV R14, 0x400 ;  /* 0x00000400000e8802 */ /* 0x000fe20000000f00 */
[----:B------:R-:W2:Y:S01]  /*1680*/  @!P0 S2R R15, SR_CgaCtaId ;  /* 0x00000000000f8919 */ /* 0x000ea20000008800 */
[----:B0-----:R-:W-:Y:S01]  /*1690*/  @!P1 LEA R9, R9, R8, 0x18 ;  /* 0x0000000809099211 */ /* 0x001fe200078ec0ff */
[----:B------:R-:W-:Y:S02]  /*16a0*/  IMAD.MOV.U32 R8, RZ, RZ, R43 ;  /* 0x000000ffff087224 */ /* 0x000fe400078e002b */
[----:B------:R-:W-:Y:S02]  /*16b0*/  @!P0 IMAD.MOV.U32 R8, RZ, RZ, R36 ;  /* 0x000000ffff088224 */ /* 0x000fe400078e0024 */
[----:B------:R1:W-:Y:S04]  /*16c0*/  @!P1 STS [R9+0x8], R11 ;  /* 0x0000080b09009388 */ /* 0x0003e80000000800 */
[----:B------:R1:W-:Y:S01]  /*16d0*/  @!P1 STS [R9+0x4], R36 ;  /* 0x0000042409009388 */ /* 0x0003e20000000800 */
[----:B--2---:R-:W-:-:S05]  /*16e0*/  @!P0 LEA R15, R15, R14, 0x18 ;  /* 0x0000000e0f0f8211 */ /* 0x004fca00078ec0ff */
[----:B------:R1:W-:Y:S02]  /*16f0*/  @!P0 STS [R15+0x54], R36 ;  /* 0x000054240f008388 */ /* 0x0003e40000000800 */
.L_x_4:
[----:B------:R-:W-:Y:S05]  /*1700*/  WARPSYNC.ALL ;  /* 0x0000000000007948 */ /* 0x000fea0003800000 */
[----:B------:R-:W0:Y:S08]  /*1710*/  S2UR UR7, SR_CgaCtaId ;  /* 0x00000000000779c3 */ /* 0x000e300000008800 */
[----:B------:R-:W-:Y:S06]  /*1720*/  BAR.SYNC.DEFER_BLOCKING 0x0 ;  /* 0x0000000000007b1d */ /* 0x000fec0000010000 */
[----:B------:R-:W-:Y:S01]  /*1730*/  UMOV UR5, 0x400 ;  /* 0x0000040000057882 */ /* 0x000fe20000000000 */
[----:B-1----:R-:W1:Y:S01]  /*1740*/  S2R R10, SR_TID.X ;  /* 0x00000000000a7919 */ /* 0x002e620000002100 */
[----:B0-----:R-:W-:-:S09]  /*1750*/  ULEA UR5, UR7, UR5, 0x18 ;  /* 0x0000000507057291 */ /* 0x001fd2000f8ec0ff */
[----:B------:R-:W0:Y:S01]  /*1760*/  LDS R9, [UR5+0x54] ;  /* 0x00005405ff097984 */ /* 0x000e220008000800 */
[----:B-1----:R-:W-:-:S04]  /*1770*/  ISETP.NE.AND P0, PT, R10, RZ, PT ;  /* 0x000000ff0a00720c */ /* 0x002fc80003f05270 */
[----:B0-----:R-:W-:-:S05]  /*1780*/  SEL R9, R9, RZ, P0 ;  /* 0x000000ff09097207 */ /* 0x001fca0000000000 */
[----:B------:R-:W-:-:S07]  /*1790*/  IMAD.IADD R33, R9, 0x1, R8 ;  /* 0x0000000109217824 */ /* 0x000fce00078e0208 */
.L_x_3:
[----:B------:R-:W-:Y:S05]  /*17a0*/  BSYNC.RECONVERGENT B0 ;  /* 0x0000000000007941 */ /* 0x000fea0003800200 */
.L_x_1:
[----:B------:R-:W-:Y:S01]  /*17b0*/  IMAD.IADD R26, R26, 0x1, R33 ;  /* 0x000000011a1a7824 */ /* 0x000fe200078e0221 */
[----:B------:R-:W-:Y:S03]  /*17c0*/  BAR.SYNC.DEFER_BLOCKING 0x0 ;  /* 0x0000000000007b1d */ /* 0x000fe60000010000 */
[----:B------:R-:W-:-:S03]  /*17d0*/  IMAD.IADD R25, R25, 0x1, R26 ;  /* 0x0000000119197824 */ /* 0x000fc600078e021a */
[----:B------:R-:W1:Y:S01]  /*17e0*/  LDCU.64 UR8, c[0x0][0x388] ;  /* 0x00007100ff0877ac */ /* 0x000e620008000a00 */
[----:B------:R-:W-:-:S04]  /*17f0*/  IMAD.IADD R24, R24, 0x1, R25 ;  /* 0x0000000118187824 */ /* 0x000fc800078e0219 */
[----:B------:R-:W-:-:S04]  /*1800*/  IMAD.IADD R40, R40, 0x1, R24 ;  /* 0x0000000128287824 */ /* 0x000fc800078e0218 */
[----:B0-----:R-:W-:-:S04]  /*1810*/  IMAD.IADD R8, R39, 0x1, R40 ;  /* 0x0000000127087824 */ /* 0x001fc800078e0228 */
[----:B------:R-:W-:-:S04]  /*1820*/  IMAD.IADD R31, R31, 0x1, R8 ;  /* 0x000000011f1f7824 */ /* 0x000fc800078e0208 */
[----:B------:R-:W-:Y:S01]  /*1830*/  IMAD.IADD R30, R30, 0x1, R31 ;  /* 0x000000011e1e7824 */ /* 0x000fe200078e021f */
[----:B------:R-:W-:Y:S01]  /*1840*/  STS [R27], R26 ;  /* 0x0000001a1b007388 */ /* 0x000fe20000000800 */
[----:B-1----:R-:W-:Y:S02]  /*1850*/  IADD3 R42, P0, PT, R42, UR8, RZ ;  /* 0x000000082a2a7c10 */ /* 0x002fe4000ff1e0ff */
[----:B------:R-:W-:Y:S01]  /*1860*/  IMAD.IADD R10, R29, 0x1, R30 ;  /* 0x000000011d0a7824 */ /* 0x000fe200078e021e */
[----:B------:R-:W-:Y:S01]  /*1870*/  STS [R27+0x4], R25 ;  /* 0x000004191b007388 */ /* 0x000fe20000000800 */
[----:B------:R-:W-:Y:S02]  /*1880*/  IADD3.X R43, PT, PT, R41, UR9, RZ, P0, !PT ;  /* 0x00000009292b7c10 */ /* 0x000fe400087fe4ff */
[----:B------:R-:W-:Y:S01]  /*1890*/  IMAD.IADD R23, R23, 0x1, R10 ;  /* 0x0000000117177824 */ /* 0x000fe200078e020a */
[----:B------:R-:W-:Y:S03]  /*18a0*/  STS [R27+0x8], R24 ;  /* 0x000008181b007388 */ /* 0x000fe60000000800 */
        /* <DEDUP_REMOVED lines=19> */
[----:B------:R-:W-:Y:S04]  /*19e0*/  STS [R27+0x30], R7 ;  /* 0x000030071b007388 */ /* 0x000fe80000000800 */
[----:B------:R-:W-:Y:S04]  /*19f0*/  STS [R27+0x34], R6 ;  /* 0x000034061b007388 */ /* 0x000fe80000000800 */
[----:B------:R-:W-:Y:S04]  /*1a00*/  STS [R27+0x38], R5 ;  /* 0x000038051b007388 */ /* 0x000fe80000000800 */
[----:B------:R-:W-:Y:S04]  /*1a10*/  STS [R27+0x3c], R4 ;  /* 0x00003c041b007388 */ /* 0x000fe80000000800 */
[----:B------:R-:W-:Y:S04]  /*1a20*/  STS [R27+0x40], R3 ;  /* 0x000040031b007388 */ /* 0x000fe80000000800 */
[----:B------:R-:W-:Y:S04]  /*1a30*/  STS [R27+0x44], R2 ;  /* 0x000044021b007388 */ /* 0x000fe80000000800 */
[----:B------:R-:W-:Y:S01]  /*1a40*/  STS [R27+0x48], R0 ;  /* 0x000048001b007388 */ /* 0x000fe20000000800 */
[----:B------:R-:W-:-:S03]  /*1a50*/  NOP ;  /* 0x0000000000007918 */ /* 0x000fc60000000000 */
[----:B------:R-:W0:Y:S04]  /*1a60*/  LDS R9, [R28] ;  /* 0x000000001c097984 */ /* 0x000e280000000800 */
[----:B------:R-:W1:Y:S04]  /*1a70*/  LDS R7, [R28+0x80] ;  /* 0x000080001c077984 */ /* 0x000e680000000800 */
[----:B------:R-:W2:Y:S04]  /*1a80*/  LDS R11, [R28+0x100] ;  /* 0x000100001c0b7984 */ /* 0x000ea80000000800 */
[----:B------:R-:W3:Y:S04]  /*1a90*/  LDS R13, [R28+0x180] ;  /* 0x000180001c0d7984 */ /* 0x000ee80000000800 */
[----:B------:R-:W4:Y:S04]  /*1aa0*/  LDS R5, [R28+0x200] ;  /* 0x000200001c057984 */ /* 0x000f280000000800 */
[----:B------:R-:W5:Y:S04]  /*1ab0*/  LDS R15, [R28+0x280] ;  /* 0x000280001c0f7984 */ /* 0x000f680000000800 */
        /* <DEDUP_REMOVED lines=13> */
[----:B0-----:R-:W-:Y:S04]  /*1b90*/  STG.E desc[UR12][R42.64], R9 ;  /* 0x000000092a007986 */ /* 0x001fe8000c10190c */
[----:B-1----:R-:W-:Y:S04]  /*1ba0*/  STG.E desc[UR12][R42.64+0x80], R7 ;  /* 0x000080072a007986 */ /* 0x002fe8000c10190c */
[----:B--2---:R-:W-:Y:S04]  /*1bb0*/  STG.E desc[UR12][R42.64+0x100], R11 ;  /* 0x0001000b2a007986 */ /* 0x004fe8000c10190c */
[----:B---3--:R-:W-:Y:S04]  /*1bc0*/  STG.E desc[UR12][R42.64+0x180], R13 ;  /* 0x0001800d2a007986 */ /* 0x008fe8000c10190c */
[----:B----4-:R-:W-:Y:S04]  /*1bd0*/  STG.E desc[UR12][R42.64+0x200], R5 ;  /* 0x000200052a007986 */ /* 0x010fe8000c10190c */
[----:B-----5:R-:W-:Y:S04]  /*1be0*/  STG.E desc[UR12][R42.64+0x280], R15 ;  /* 0x0002800f2a007986 */ /* 0x020fe8000c10190c */
[----:B------:R-:W-:Y:S04]  /*1bf0*/  STG.E desc[UR12][R42.64+0x300], R3 ;  /* 0x000300032a007986 */ /* 0x000fe8000c10190c */
        /* <DEDUP_REMOVED lines=11> */
[----:B------:R-:W-:Y:S01]  /*1cb0*/  STG.E desc[UR12][R42.64+0x900], R39 ;  /* 0x000900272a007986 */ /* 0x000fe2000c10190c */
[----:B------:R-:W-:Y:S05]  /*1cc0*/  EXIT ;  /* 0x000000000000794d */ /* 0x000fea0003800000 */
.L_x_0:
[----:B------:R-:W-:-:S04]  /*1cd0*/  ISETP.NE.U32.AND P0, PT, RZ, UR7, PT ;  /* 0x00000007ff007c0c */ /* 0x000fc8000bf05070 */
[----:B------:R-:W-:-:S13]  /*1ce0*/  ISETP.NE.AND.EX P0, PT, RZ, UR4, PT, P0 ;  /* 0x00000004ff007c0c */ /* 0x000fda000bf05300 */
[----:B------:R-:W-:Y:S05]  /*1cf0*/  @!P0 EXIT ;  /* 0x000000000000894d */ /* 0x000fea0003800000 */
[----:B------:R-:W0:Y:S02]  /*1d00*/  LDCU.64 UR4, c[0x0][0x380] ;  /* 0x00007000ff0477ac */ /* 0x000e240008000a00 */
[----:B0-----:R-:W-:-:S06]  /*1d10*/  UIMAD.WIDE UR4, UR6, 0x7b80, UR4 ;  /* 0x00007b80060478a5 */ /* 0x001fcc000f8e0204 */
[----:B------:R-:W-:Y:S02]  /*1d20*/  IMAD.U32 R2, RZ, RZ, UR4 ;  /* 0x00000004ff027e24 */ /* 0x000fe4000f8e00ff */
[----:B------:R-:W-:-:S05]  /*1d30*/  IMAD.U32 R3, RZ, RZ, UR5 ;  /* 0x00000005ff037e24 */ /* 0x000fca000f8e00ff */
[----:B------:R0:W2:Y:S01]  /*1d40*/  LDG.E R0, desc[UR12][R2.64] ;  /* 0x0000000c02007981 */ /* 0x0000a2000c1e1900 */
[----:B------:R-:W1:Y:S02]  /*1d50*/  S2R R43, SR_TID.X ;  /* 0x00000000002b7919 */ /* 0x000e640000002100 */
[C---:B-1----:R-:W-:Y:S02]  /*1d60*/  LOP3.LUT R28, R43.reuse, 0x1f, RZ, 0xc0, !PT ;  /* 0x0000001f2b1c7812 */ /* 0x042fe400078ec0ff */
[----:B------:R-:W-:-:S05]  /*1d70*/  LOP3.LUT R5, R43, 0x3e0, RZ, 0xc0, !PT ;  /* 0x000003e02b057812 */ /* 0x000fca00078ec0ff */
[----:B------:R-:W-:-:S04]  /*1d80*/  IMAD R28, R5, 0x13, R28 ;  /* 0x00000013051c7824 */ /* 0x000fc800078e021c */
[C---:B------:R-:W-:Y:S01]  /*1d90*/  VIADD R4, R28.reuse, 0x20 ;  /* 0x000000201c047836 */ /* 0x040fe20000000000 */
[C---:B------:R-:W-:Y:S01]  /*1da0*/  ISETP.GE.U32.AND P1, PT, R28.reuse, UR7, PT ;  /* 0x000000071c007c0c */ /* 0x040fe2000bf26070 */
[C---:B------:R-:W-:Y:S01]  /*1db0*/  VIADD R5, R28.reuse, 0x40 ;  /* 0x000000401c057836 */ /* 0x040fe20000000000 */
[C---:B0-----:R-:W-:Y:S01]  /*1dc0*/  LEA R2, P0, R28.reuse, UR4, 0x2 ;  /* 0x000000041c027c11 */ /* 0x041fe2000f8010ff */
[----:B------:R-:W-:Y:S01]  /*1dd0*/  VIADD R3, R28, 0x80 ;  /* 0x000000801c037836 */ /* 0x000fe20000000000 */
[----:B------:R-:W-:Y:S01]  /*1de0*/  ISETP.GE.U32.AND P2, PT, R4, UR7, PT ;  /* 0x0000000704007c0c */ /* 0x000fe2000bf46070 */
[C---:B------:R-:W-:Y:S01]  /*1df0*/  VIADD R4, R28.reuse, 0xa0 ;  /* 0x000000a01c047836 */ /* 0x040fe20000000000 */
[----:B------:R-:W-:Y:S01]  /*1e00*/  ISETP.GE.U32.AND P3, PT, R5, UR7, PT ;  /* 0x0000000705007c0c */ /* 0x000fe2000bf66070 */
[C---:B------:R-:W-:Y:S01]  /*1e10*/  VIADD R5, R28.reuse, 0xc0 ;  /* 0x000000c01c057836 */ /* 0x040fe20000000000 */
[----:B------:R-:W-:Y:S01]  /*1e20*/  ISETP.GE.U32.AND P5, PT, R3, UR7, PT ;  /* 0x0000000703007c0c */ /* 0x000fe2000bfa6070 */
[----:B------:R-:W-:Y:S01]  /*1e30*/  VIADD R6, R28, 0x60 ;  /* 0x000000601c067836 */ /* 0x000fe20000000000 */
[----:B------:R-:W-:Y:S01]  /*1e40*/  ISETP.GE.U32.AND P6, PT, R4, UR7, PT ;  /* 0x0000000704007c0c */ /* 0x000fe2000bfc6070 */
[----:B------:R-:W-:Y:S01]  /*1e50*/  IMAD.X R3, RZ, RZ, UR5, P0 ;  /* 0x00000005ff037e24 */ /* 0x000fe200080e06ff */
[----:B------:R-:W-:Y:S01]  /*1e60*/  ISETP.GE.U32.AND P0, PT, R5, UR7, PT ;  /* 0x0000000705007c0c */ /* 0x000fe2000bf06070 */
[----:B------:R-:W-:Y:S01]  /*1e70*/  VIADD R5, R28, 0xe0 ;  /* 0x000000e01c057836 */ /* 0x000fe20000000000 */
[----:B------:R-:W-:Y:S01]  /*1e80*/  ISETP.GE.U32.AND P4, PT, R6, UR7, PT ;  /* 0x0000000706007c0c */ /* 0x000fe2000bf86070 */
[----:B------:R-:W-:-:S02]  /*1e90*/  VIADD R41, R28, 0x100 ;  /* 0x000001001c297836 */ /* 0x000fc40000000000 */
[C---:B------:R-:W-:Y:S02]  /*1ea0*/  VIADD R7, R28.reuse, 0x120 ;  /* 0x000001201c077836 */ /* 0x040fe40000000000 */
[C---:B------:R-:W-:Y:S02]  /*1eb0*/  VIADD R40, R28.reuse, 0x240 ;  /* 0x000002401c287836 */ /* 0x040fe40000000000 */
[----:B--2---:R-:W-:Y:S02]  /*1ec0*/  IMAD.MOV.U32 R4, RZ, RZ, R0 ;  /* 0x000000ffff047224 */ /* 0x004fe400078e0000 */
[----:B------:R-:W2:Y:S01]  /*1ed0*/  @!P1 LDG.E R0, desc[UR12][R2.64] ;  /* 0x0000000c02009981 */ /* 0x000ea2000c1e1900 */
[----:B------:R-:W-:Y:S01]  /*1ee0*/  ISETP.GE.U32.AND P1, PT, R5, UR7, PT ;  /* 0x0000000705007c0c */ /* 0x000fe2000bf26070 */
[----:B------:R-:W-:Y:S02]  /*1ef0*/  IMAD.MOV.U32 R8, RZ, RZ, R4 ;  /* 0x000000ffff087224 */ /* 0x000fe400078e0004 */
[----:B------:R-:W-:-:S02]  /*1f00*/  VIADD R5, R28, 0x140 ;  /* 0x000001401c057836 */ /* 0x000fc40000000000 */
[--C-:B------:R-:W-:Y:S02]  /*1f10*/  IMAD.MOV.U32 R10, RZ, RZ, R4.reuse ;  /* 0x000000ffff0a7224 */ /* 0x100fe400078e0004 */
[----:B------:R-:W3:Y:S01]  /*1f20*/  @!P3 LDG.E R8, desc[UR12][R2.64+0x100] ;  /* 0x0001000c0208b981 */ /* 0x000ee2000c1e1900 */
[----:B------:R-:W-:Y:S01]  /*1f30*/  ISETP.GE.U32.AND P3, PT, R5, UR7, PT ;  /* 0x0000000705007c0c */ /* 0x000fe2000bf66070 */
[C---:B------:R-:W-:Y:S02]  /*1f40*/  VIADD R5, R28.reuse, 0x160 ;  /* 0x000001601c057836 */ /* 0x040fe40000000000 */
[--C-:B------:R-:W-:Y:S01]  /*1f50*/  IMAD.MOV.U32 R12, RZ, RZ, R4.reuse ;  /* 0x000000ffff0c7224 */ /* 0x100fe200078e0004 */
[----:B------:R-:W4:Y:S01]  /*1f60*/  @!P4 LDG.E R10, desc[UR12][R2.64+0x180] ;  /* 0x0001800c020ac981 */ /* 0x000f22000c1e1900 */
[----:B------:R-:W-:Y:S01]  /*1f70*/  IMAD.MOV.U32 R14, RZ, RZ, R4 ;  /* 0x000000ffff0e7224 */ /* 0x000fe200078e0004 */
[----:B------:R-:W-:Y:S01]  /*1f80*/  ISETP.GE.U32.AND P4, PT, R5, UR7, PT ;  /* 0x0000000705007c0c */ /* 0x000fe2000bf86070 */
[----:B------:R-:W-:-:S02]  /*1f90*/  VIADD R5, R28, 0x180 ;  /* 0x000001801c057836 */ /* 0x000fc40000000000 */
[--C-:B------:R-:W-:Y:S01]  /*1fa0*/  IMAD.MOV.U32 R6, RZ, RZ, R4.reuse ;  /* 0x000000ffff067224 */ /* 0x100fe200078e0004 */
[----:B------:R-:W5:Y:S01]  /*1fb0*/  @!P5 LDG.E R12, desc[UR12][R2.64+0x200] ;  /* 0x0002000c020cd981 */ /* 0x000f62000c1e1900 */
[----:B------:R-:W-:Y:S01]  /*1fc0*/  ISETP.GE.U32.AND P5, PT, R41, UR7, PT ;  /* 0x0000000729007c0c */ /* 0x000fe2000bfa6070 */
[--C-:B------:R-:W-:Y:S02]  /*1fd0*/  IMAD.MOV.U32 R16, RZ, RZ, R4.reuse ;  /* 0x000000ffff107224 */ /* 0x100fe400078e0004 */
[----:B------:R-:W5:Y:S01]  /*1fe0*/  @!P6 LDG.E R14, desc[UR12][R2.64+0x280] ;  /* 0x0002800c020ee981 */ /* 0x000f62000c1e1900 */
[----:B------:R-:W-:Y:S01]  /*1ff0*/  ISETP.GE.U32.AND P6, PT, R5, UR7, PT ;  /* 0x0000000705007c0c */ /* 0x000fe2000bfc6070 */
[----:B------:R-:W-:Y:S02]  /*2000*/  VIADD R5, R28, 0x1a0 ;  /* 0x000001a01c057836 */ /* 0x000fe40000000000 */
[----:B------:R-:W5:Y:S01]  /*2010*/  @!P2 LDG.E R6, desc[UR12][R2.64+0x80] ;  /* 0x0000800c0206a981 */ /* 0x000f62000c1e1900 */
[----:B------:R-:W-:Y:S01]  /*2020*/  ISETP.GE.U32.AND P2, PT, R7, UR7, PT ;  /* 0x0000000707007c0c */ /* 0x000fe2000bf46070 */
[----:B------:R-:W-:-:S02]  /*2030*/  IMAD.MOV.U32 R18, RZ, RZ, R4 ;  /* 0x000000ffff127224 */ /* 0x000fc400078e0004 */
[--C-:B------:R-:W-:Y:S01]  /*2040*/  IMAD.MOV.U32 R20, RZ, RZ, R4.reuse ;  /* 0x000000ffff147224 */ /* 0x100fe200078e0004 */
[----:B------:R-:W5:Y:S01]  /*2050*/  @!P0 LDG.E R16, desc[UR12][R2.64+0x300] ;  /* 0x0003000c02108981 */ /* 0x000f62000c1e1900 */
[----:B------:R-:W-:Y:S01]  /*2060*/  ISETP.GE.U32.AND P0, PT, R5, UR7, PT ;  /* 0x0000000705007c0c */ /* 0x000fe2000bf06070 */
[C---:B------:R-:W-:Y:S02]  /*2070*/  VIADD R7, R28.reuse, 0x1c0 ;  /* 0x000001c01c077836 */ /* 0x040fe40000000000 */
[C---:B------:R-:W-:Y:S01]  /*2080*/  VIADD R5, R28.reuse, 0x1e0 ;  /* 0x000001e01c057836 */ /* 0x040fe20000000000 */
[----:B------:R-:W5:Y:S01]  /*2090*/  @!P1 LDG.E R18, desc[UR12][R2.64+0x380] ;  /* 0x0003800c02129981 */ /* 0x000f62000c1e1900 */
[--C-:B------:R-:W-:Y:S01]  /*20a0*/  IMAD.MOV.U32 R22, RZ, RZ, R4.reuse ;  /* 0x000000ffff167224 */ /* 0x100fe200078e0004 */
[----:B------:R-:W-:Y:S01]  /*20b0*/  ISETP.GE.U32.AND P1, PT, R7, UR7, PT ;  /* 0x0000000707007c0c */ /* 0x000fe2000bf26070 */
[--C-:B------:R-:W-:Y:S01]  /*20c0*/  IMAD.MOV.U32 R24, RZ, RZ, R4.reuse ;  /* 0x000000ffff187224 */ /* 0x100fe200078e0004 */
[----:B------:R-:W5:Y:S01]  /*20d0*/  @!P5 LDG.E R20, desc[UR12][R2.64+0x400] ;  /* 0x0004000c0214d981 */ /* 0x000f62000c1e1900 */
[----:B------:R-:W-:Y:S01]  /*20e0*/  IMAD.MOV.U32 R30, RZ, RZ, R4 ;  /* 0x000000ffff1e7224 */ /* 0x000fe200078e0004 */
[----:B------:R-:W-:Y:S01]  /*20f0*/  ISETP.GE.U32.AND P5, PT, R5, UR7, PT ;  /* 0x0000000705007c0c */ /* 0x000fe2000bfa6070 */
[C---:B------:R-:W-:Y:S01]  /*2100*/  VIADD R5, R28.reuse, 0x200 ;  /* 0x000002001c057836 */ /* 0x040fe20000000000 */
[----:B------:R-:W5:Y:S01]  /*2110*/  @!P2 LDG.E R22, desc[UR12][R2.64+0x480] ;  /* 0x0004800c0216a981 */ /* 0x000f62000c1e1900 */
[----:B------:R-:W-:-:S03]  /*2120*/  VIADD R7, R28, 0x220 ;  /* 0x000002201c077836 */ /* 0x000fc60000000000 */
[----:B------:R-:W5:Y:S01]  /*2130*/  @!P3 LDG.E R24, desc[UR12][R2.64+0x500] ;  /* 0x0005000c0218b981 */ /* 0x000f62000c1e1900 */
[----:B------:R-:W-:Y:S02]  /*2140*/  ISETP.GE.U32.AND P2, PT, R5, UR7, PT ;  /* 0x0000000705007c0c */ /* 0x000fe4000bf46070 */
[----:B------:R-:W-:Y:S01]  /*2150*/  ISETP.GE.U32.AND P3, PT, R7, UR7, PT ;  /* 0x0000000707007c0c */ /* 0x000fe2000bf66070 */
[----:B------:R-:W5:Y:S01]  /*2160*/  @!P4 LDG.E R30, desc[UR12][R2.64+0x580] ;  /* 0x0005800c021ec981 */ /* 0x000f62000c1e1900 */
[----:B------:R-:W-:Y:S01]  /*2170*/  ISETP.GE.U32.AND P4, PT, R40, UR7, PT ;  /* 0x0000000728007c0c */ /* 0x000fe2000bf86070 */
[--C-:B------:R-:W-:Y:S02]  /*2180*/  IMAD.MOV.U32 R32, RZ, RZ, R4.reuse ;  /* 0x000000ffff207224 */ /* 0x100fe400078e0004 */
[--C-:B------:R-:W-:Y:S02]  /*2190*/  IMAD.MOV.U32 R34, RZ, RZ, R4.reuse ;  /* 0x000000ffff227224 */ /* 0x100fe400078e0004 */
[----:B------:R-:W-:-:S02]  /*21a0*/  IMAD.MOV.U32 R38, RZ, RZ, R4 ;  /* 0x000000ffff267224 */ /* 0x000fc400078e0004 */
[--C-:B------:R-:W-:Y:S01]  /*21b0*/  IMAD.MOV.U32 R42, RZ, RZ, R4.reuse ;  /* 0x000000ffff2a7224 */ /* 0x100fe200078e0004 */
[----:B------:R-:W5:Y:S01]  /*21c0*/  @!P6 LDG.E R32, desc[UR12][R2.64+0x600] ;  /* 0x0006000c0220e981 */ /* 0x000f62000c1e1900 */
[--C-:B------:R-:W-:Y:S02]  /*21d0*/  IMAD.MOV.U32 R44, RZ, RZ, R4.reuse ;  /* 0x000000ffff2c7224 */ /* 0x100fe400078e0004 */
[----:B------:R-:W-:Y:S01]  /*21e0*/  IMAD.MOV.U32 R5, RZ, RZ, R4 ;  /* 0x000000ffff057224 */ /* 0x000fe200078e0004 */
[----:B------:R-:W5:Y:S04]  /*21f0*/  @!P0 LDG.E R34, desc[UR12][R2.64+0x680] ;  /* 0x0006800c02228981 */ /* 0x000f68000c1e1900 */
[----:B------:R-:W5:Y:S04]  /*2200*/  @!P1 LDG.E R38, desc[UR12][R2.64+0x700] ;  /* 0x0007000c02269981 */ /* 0x000f68000c1e1900 */
[----:B------:R-:W5:Y:S04]  /*2210*/  @!P5 LDG.E R42, desc[UR12][R2.64+0x780] ;  /* 0x0007800c022ad981 */ /* 0x000f68000c1e1900 */
[----:B------:R-:W5:Y:S04]  /*2220*/  @!P2 LDG.E R44, desc[UR12][R2.64+0x800] ;  /* 0x0008000c022ca981 */ /* 0x000f68000c1e1900 */
[----:B------:R-:W5:Y:S04]  /*2230*/  @!P3 LDG.E R5, desc[UR12][R2.64+0x880] ;  /* 0x0008800c0205b981 */ /* 0x000f68000c1e1900 */
[----:B------:R-:W5:Y:S01]  /*2240*/  @!P4 LDG.E R4, desc[UR12][R2.64+0x900] ;  /* 0x0009000c0204c981 */ /* 0x000f62000c1e1900 */
[----:B------:R-:W0:Y:S01]  /*2250*/  S2R R35, SR_LANEID ;  /* 0x0000000000237919 */ /* 0x000e220000000000 */
[----:B------:R-:W1:Y:S01]  /*2260*/  S2UR UR5, SR_CgaCtaId ;  /* 0x00000000000579c3 */ /* 0x000e620000008800 */
[----:B------:R-:W-:Y:S01]  /*2270*/  SHF.R.U32.HI R36, RZ, 0x5, R43 ;  /* 0x00000005ff247819 */ /* 0x000fe2000001162b */
[----:B------:R-:W-:-:S02]  /*2280*/  UMOV UR4, 0x400 ;  /* 0x0000040000047882 */ /* 0x000fc40000000000 */
[----:B-1----:R-:W-:Y:S02]  /*2290*/  ULEA UR4, UR5, UR4, 0x18 ;  /* 0x0000000405047291 */ /* 0x002fe4000f8ec0ff */
[----:B0-----:R-:W-:-:S05]  /*22a0*/  IMAD R27, R36, 0x260, R35 ;  /* 0x00000260241b7824 */ /* 0x001fca00078e0223 */
[----:B------:R-:W-:-:S05]  /*22b0*/  LEA R27, R27, UR4, 0x2 ;  /* 0x000000041b1b7c11 */ /* 0x000fca000f8e10ff */
[----:B------:R-:W-:Y:S01]  /*22c0*/  IMAD R26, R35, 0x48, R27 ;  /* 0x00000048231a7824 */ /* 0x000fe200078e021b */
[----:B------:R-:W-:Y:S01]  /*22d0*/  UISETP.NE.AND UP0, UPT, UR6, URZ, UPT ;  /* 0x000000ff0600728c */ /* 0x000fe2000bf05270 */
        /* <DEDUP_REMOVED lines=41> */
[----:B0-----:R-:W-:Y:S02]  /*2570*/  IADD3 R8, PT, PT, R23, R24, R25 ;  /* 0x0000001817087210 */ /* 0x001fe40007ffe019 */
[----:B------:R-:W-:Y:S02]  /*2580*/  ISETP.NE.AND P1, PT, R35, 0x1f, PT ;  /* 0x0000001f2300780c */ /* 0x000fe40003f25270 */
[----:B------:R-:W-:Y:S02]  /*2590*/  IADD3 R8, PT, PT, R33, R34, R8 ;  /* 0x0000002221087210 */ /* 0x000fe40007ffe008 */
[----:B------:R-:W-:Y:S02]  /*25a0*/  ISETP.NE.AND P2, PT, R36, 0xc, PT ;  /* 0x0000000c2400780c */ /* 0x000fe40003f45270 */
[----:B------:R-:W-:Y:S02]  /*25b0*/  IADD3 R8, PT, PT, R31, R32, R8 ;  /* 0x000000201f087210 */ /* 0x000fe40007ffe008 */
[----:B------:R-:W-:-:S02]  /*25c0*/  ISETP.GE.U32.AND P3, PT, R43, 0x20, PT ;  /* 0x000000202b00780c */ /* 0x000fc40003f66070 */
        /* <DEDUP_REMOVED lines=29> */
[----:B------:R-:W-:-:S03]  /*27a0*/  IMAD.IADD R11, R11, 0x1, R10 ;  /* 0x000000010b0b7824 */ /* 0x000fc600078e020a */
        /* <DEDUP_REMOVED lines=16> */
[----:B------:R-:W-:-:S04]  /*28b0*/  ISETP.NE.AND P0, PT, R36, 0x8, PT ;  /* 0x000000082400780c */ /* 0x000fc80003f05270 */
[----:B------:R-:W-:Y:S02]  /*28c0*/  SEL R8, R15, R8, !P0 ;  /* 0x000000080f087207 */ /* 0x000fe40004000000 */
[----:B------:R-:W-:Y:S02]  /*28d0*/  ISETP.NE.AND P0, PT, R36, 0xa, PT ;  /* 0x0000000a2400780c */ /* 0x000fe40003f05270 */
[----:B------:R-:W-:Y:S02]  /*28e0*/  SEL R8, R16, R8, !P1 ;  /* 0x0000000810087207 */ /* 0x000fe40004800000 */
[----:B------:R-:W-:Y:S02]  /*28f0*/  ISETP.NE.AND P1, PT, R36, 0xb, PT ;  /* 0x0000000b2400780c */ /* 0x000fe40003f25270 */
[----:B------:R-:W-:Y:S02]  /*2900*/  SEL R8, R17, R8, !P0 ;  /* 0x0000000811087207 */ /* 0x000fe40004000000 */
[----:B------:R-:W-:-:S02]  /*2910*/  ISETP.NE.AND P0, PT, R35, RZ, PT ;  /* 0x000000ff2300720c */ /* 0x000fc40003f05270 */
[----:B------:R-:W-:Y:S01]  /*2920*/  SEL R8, R18, R8, !P1 ;  /* 0x0000000812087207 */ /* 0x000fe20004800000 */
[----:B------:R-:W-:Y:S01]  /*2930*/  @!P2 IMAD.IADD R8, R19, 0x1, R18 ;  /* 0x000000011308a824 */ /* 0x000fe200078e0212 */
[----:B------:R-:W-:Y:S02]  /*2940*/  SEL R9, R37, RZ, P0 ;  /* 0x000000ff25097207 */ /* 0x000fe40000000000 */
[----:B------:R-:W-:-:S03]  /*2950*/  ISETP.NE.AND P0, PT, R43, RZ, PT ;  /* 0x000000ff2b00720c */ /* 0x000fc60003f05270 */
[----:B------:R-:W-:-:S05]  /*2960*/  @P3 IMAD.IADD R37, R8, 0x1, R9 ;  /* 0x0000000108253824 */ /* 0x000fca00078e0209 */
[----:B------:R-:W-:Y:S01]  /*2970*/  SEL R8, R37, RZ, P0 ;  /* 0x000000ff25087207 */ /* 0x000fe20000000000 */
[----:B------:R-:W-:Y:S06]  /*2980*/  BRA `(.L_x_18) ;  /* 0x0000000c005c7947 */ /* 0x000fec0003800000 */
.L_x_17:
[----:B0-----:R-:W-:Y:S02]  /*2990*/  IADD3 R8, PT, PT, R23, R24, R25 ;  /* 0x0000001817087210 */ /* 0x001fe40007ffe019 */
[----:B------:R-:W-:Y:S02]  /*29a0*/  ISETP.NE.AND P1, PT, R35, 0x1f, PT ;  /* 0x0000001f2300780c */ /* 0x000fe40003f25270 */
[----:B------:R-:W-:Y:S02]  /*29b0*/  IADD3 R8, PT, PT, R33, R34, R8 ;  /* 0x0000002221087210 */ /* 0x000fe40007ffe008 */
        /* <DEDUP_REMOVED lines=59> */
[----:B------:R-:W-:Y:S01]  /*2d70*/  ISETP.GT.U32.AND P0, PT, R43, 0x1f, PT ;  /* 0x0000001f2b00780c */ /* 0x000fe20003f04070 */
        /* <DEDUP_REMOVED lines=22> */
.L_x_64:
[----:B------:R-:W-:Y:S05]  /*2ee0*/  @!P0 BRA `(.L_x_21) ;  /* 0x0000000000248947 */ /* 0x000fea0003800000 */
[----:B------:R-:W-:-:S07]  /*2ef0*/  IMAD.MOV.U32 R9, RZ, RZ, 0x1de ;  /* 0x000001deff097424 */ /* 0x000fce00078e00ff */
.L_x_23:
[----:B------:R-:W-:Y:S05]  /*2f00*/  NANOSLEEP R9 ;  /* 0x000000090000735d */ /* 0x000fea0003800000 */
[----:B------:R-:W2:Y:S01]  /*2f10*/  LD.E.64.STRONG.GPU R14, desc[UR12][R16.64+0x100] ;  /* 0x0001000c100e7980 */ /* 0x000ea2000c10fb00 */
[----:B------:R-:W-:Y:S01]  /*2f20*/  UMOV UR5, 0xffffffff ;  /* 0xffffffff00057882 */ /* 0x000fe20000000000 */
[----:B------:R-:W-:Y:S02]  /*2f30*/  SHF.R.U32.HI R9, RZ, 0x1, R9 ;  /* 0x00000001ff097819 */ /* 0x000fe40000011609 */
[----:B--2---:R-:W-:Y:S01]  /*2f40*/  ISETP.NE.AND P0, PT, R14, 0x63, PT ;  /* 0x000000630e00780c */ /* 0x004fe20003f05270 */
[----:B------:R-:W-:-:S12]  /*2f50*/  BRA.DIV UR5, `(.L_x_22) ;  /* 0x0000001a05687947 */ /* 0x000fd8000b800000 */
[----:B------:R-:W-:-:S13]  /*2f60*/  VOTE.ANY P0, !P0 ;  /* 0x0000000000ff7806 */ /* 0x000fda0004000100 */
.L_x_67:
[----:B------:R-:W-:Y:S05]  /*2f70*/  @P0 BRA `(.L_x_23) ;  /* 0xfffffffc00e00947 */ /* 0x000fea000383ffff */
.L_x_21:
[----:B------:R-:W-:Y:S01]  /*2f80*/  UMOV UR5, 0xffffffff ;  /* 0xffffffff00057882 */ /* 0x000fe20000000000 */
[----:B------:R-:W-:Y:S02]  /*2f90*/  ISETP.NE.AND P2, PT, R14, 0x65, PT ;  /* 0x000000650e00780c */ /* 0x000fe40003f45270 */
[----:B------:R-:W-:Y:S11]  /*2fa0*/  BRA.DIV UR5, `(.L_x_24) ;  /* 0x0000001a05747947 */ /* 0x000ff6000b800000 */
[----:B------:R-:W0:Y:S01]  /*2fb0*/  S2R R42, SR_GEMASK ;  /* 0x00000000002a7919 */ /* 0x000e220000003c00 */
[----:B------:R-:W-:Y:S01]  /*2fc0*/  VOTE.ANY R8, PT, !P2 ;  /* 0x0000000000087806 */ /* 0x000fe200050e0100 */
[----:B------:R-:W-:-:S03]  /*2fd0*/  VIADD R19, R35, 0x2 ;  /* 0x0000000223137836 */ /* 0x000fc60000000000 */
[----:B0-----:R-:W-:-:S05]  /*2fe0*/  LOP3.LUT R8, R8, 0x80000000, R42, 0xec, !PT ;  /* 0x8000000008087812 */ /* 0x001fca00078eec2a */
[----:B------:R-:W-:-:S05]  /*2ff0*/  VIADD R9, R8, 0xffffffff ;  /* 0xffffffff08097836 */ /* 0x000fca0000000000 */
[----:B------:R-:W-:-:S04]  /*3000*/  LOP3.LUT R9, R8, R9, RZ, 0xc, !PT ;  /* 0x0000000908097212 */ /* 0x000fc800078e0cff */
[----:B------:R0:W1:Y:S02]  /*3010*/  POPC R38, R9 ;  /* 0x0000000900267309 */ /* 0x0000640000000000 */
[C---:B0-----:R-:W-:Y:S01]  /*3020*/  VIADD R9, R35.reuse, 0x4 ;  /* 0x0000000423097836 */ /* 0x041fe20000000000 */
[----:B-1----:R-:W0:Y:S01]  /*3030*/  SHFL.DOWN PT, R16, R15, 0x1, R38 ;  /* 0x082000000f107989 */ /* 0x002e2200000e0026 */
[----:B------:R-:W-:-:S04]  /*3040*/  ISETP.GE.AND P0, PT, R35, R38, PT ;  /* 0x000000262300720c */ /* 0x000fc80003f06270 */
[----:B0-----:R-:W-:Y:S02]  /*3050*/  SEL R16, R16, RZ, !P0 ;  /* 0x000000ff10107207 */ /* 0x001fe40004000000 */
[----:B------:R-:W-:-:S03]  /*3060*/  ISETP.GT.AND P0, PT, R19, R38, PT ;  /* 0x000000261300720c */ /* 0x000fc60003f04270 */
[----:B------:R-:W-:Y:S02]  /*3070*/  IMAD.IADD R17, R16, 0x1, R15 ;  /* 0x0000000110117824 */ /* 0x000fe400078e020f */
[----:B------:R-:W-:-:S03]  /*3080*/  VIADD R15, R35, 0x10 ;  /* 0x00000010230f7836 */ /* 0x000fc60000000000 */
[----:B------:R-:W0:Y:S02]  /*3090*/  SHFL.DOWN PT, R16, R17, 0x2, R38 ;  /* 0x0840000011107989 */ /* 0x000e2400000e0026 */
[-C--:B------:R-:W-:Y:S02]  /*30a0*/  ISETP.GT.AND P2, PT, R15, R38.reuse, PT ;  /* 0x000000260f00720c */ /* 0x080fe40003f44270 */
[----:B0-----:R-:W-:Y:S02]  /*30b0*/  SEL R16, R16, RZ, !P0 ;  /* 0x000000ff10107207 */ /* 0x001fe40004000000 */
[----:B------:R-:W-:Y:S01]  /*30c0*/  ISETP.GT.AND P0, PT, R9, R38, PT ;  /* 0x000000260900720c */ /* 0x000fe20003f04270 */
[----:B------:R-:W-:Y:S02]  /*30d0*/  VIADD R9, R35, 0x8 ;  /* 0x0000000823097836 */ /* 0x000fe40000000000 */
[----:B------:R-:W-:-:S05]  /*30e0*/  IMAD.IADD R19, R17, 0x1, R16 ;  /* 0x0000000111137824 */ /* 0x000fca00078e0210 */
[----:B------:R-:W0:Y:S02]  /*30f0*/  SHFL.DOWN PT, R16, R19, 0x4, R38 ;  /* 0x0880000013107989 */ /* 0x000e2400000e0026 */
[----:B0-----:R-:W-:Y:S02]  /*3100*/  SEL R16, R16, RZ, !P0 ;  /* 0x000000ff10107207 */ /* 0x001fe40004000000 */
[----:B------:R-:W-:Y:S02]  /*3110*/  ISETP.GT.AND P0, PT, R9, R38, PT ;  /* 0x000000260900720c */ /* 0x000fe40003f04270 */
[----:B------:R-:W0:Y:S01]  /*3120*/  LDC.64 R8, c[0x0][0x390] ;  /* 0x0000e400ff087b82 */ /* 0x000e220000000a00 */
[----:B------:R-:W-:-:S05]  /*3130*/  IMAD.IADD R37, R19, 0x1, R16 ;  /* 0x0000000113257824 */ /* 0x000fca00078e0210 */
[----:B------:R-:W1:Y:S01]  /*3140*/  SHFL.DOWN PT, R16, R37, 0x8, R38 ;  /* 0x0900000025107989 */ /* 0x000e6200000e0026 */
[----:B0-----:R-:W-:Y:S02]  /*3150*/  IADD3 R36, P3, PT, R8, 0x100, RZ ;  /* 0x0000010008247810 */ /* 0x001fe40007f7e0ff */
[----:B-1----:R-:W-:Y:S02]  /*3160*/  SEL R16, R16, RZ, !P0 ;  /* 0x000000ff10107207 */ /* 0x002fe40004000000 */
[----:B------:R-:W-:-:S03]  /*3170*/  ISETP.NE.AND P0, PT, R14, 0x65, PT ;  /* 0x000000650e00780c */ /* 0x000fc60003f05270 */
[----:B------:R-:W-:Y:S02]  /*3180*/  IMAD.IADD R17, R37, 0x1, R16 ;  /* 0x0000000125117824 */ /* 0x000fe400078e0210 */
[----:B------:R-:W-:-:S03]  /*3190*/  IMAD.X R37, RZ, RZ, R9, P3 ;  /* 0x000000ffff257224 */ /* 0x000fc600018e0609 */
[----:B------:R-:W0:Y:S05]  /*31a0*/  SHFL.DOWN PT, R16, R17, 0x10, R38 ;  /* 0x0a00000011107989 */ /* 0x000e2a00000e0026 */
[----:B------:R-:W-:Y:S02]  /*31b0*/  VOTE.ALL P0, P0 ;  /* 0x0000000000ff7806 */ /* 0x000fe40000000000 */
[----:B0-----:R-:W-:-:S05]  /*31c0*/  SEL R16, R16, RZ, !P2 ;  /* 0x000000ff10107207 */ /* 0x001fca0005000000 */
[----:B------:R-:W-:-:S07]  /*31d0*/  IMAD.IADD R19, R17, 0x1, R16 ;  /* 0x0000000111137824 */ /* 0x000fce00078e0210 */
.L_x_76:
[----:B------:R-:W-:Y:S05]  /*31e0*/  @!P0 BRA `(.L_x_25) ;  /* 0x0000000000e48947 */ /* 0x000fea0003800000 */
[----:B------:R-:W-:-:S07]  /*31f0*/  IMAD.MOV.U32 R38, RZ, RZ, 0x1de ;  /* 0x000001deff267424 */ /* 0x000fce00078e00ff */
.L_x_31:
        /* <DEDUP_REMOVED lines=10> */
.L_x_79:
[----:B------:R-:W-:Y:S05]  /*32a0*/  @!P0 BRA `(.L_x_27) ;  /* 0x0000000000248947 */ /* 0x000fea0003800000 */
[----:B------:R-:W-:-:S07]  /*32b0*/  IMAD.MOV.U32 R9, RZ, RZ, R38 ;  /* 0x000000ffff097224 */ /* 0x000fce00078e0026 */
.L_x_29:
[----:B------:R-:W-:Y:S05]  /*32c0*/  NANOSLEEP R9 ;  /* 0x000000090000735d */ /* 0x000fea0003800000 */
[----:B------:R-:W2:Y:S01]  /*32d0*/  LD.E.64.STRONG.GPU R14, desc[UR12][R16.64+-0x100] ;  /* 0xffff000c100e7980 */ /* 0x000ea2000c10fb00 */
[----:B------:R-:W-:Y:S01]  /*32e0*/  UMOV UR5, 0xffffffff ;  /* 0xffffffff00057882 */ /* 0x000fe20000000000 */
[----:B------:R-:W-:Y:S02]  /*32f0*/  SHF.R.U32.HI R9, RZ, 0x1, R9 ;  /* 0x00000001ff097819 */ /* 0x000fe40000011609 */
[----:B--2---:R-:W-:Y:S01]  /*3300*/  ISETP.NE.AND P0, PT, R14, 0x63, PT ;  /* 0x000000630e00780c */ /* 0x004fe20003f05270 */
[----:B------:R-:W-:-:S12]  /*3310*/  BRA.DIV UR5, `(.L_x_28) ;  /* 0x0000001a05c07947 */ /* 0x000fd8000b800000 */
[----:B------:R-:W-:-:S13]  /*3320*/  VOTE.ANY P0, !P0 ;  /* 0x0000000000ff7806 */ /* 0x000fda0004000100 */
.L_x_82:
[----:B------:R-:W-:Y:S05]  /*3330*/  @P0 BRA `(.L_x_29) ;  /* 0xfffffffc00e00947 */ /* 0x000fea000383ffff */
.L_x_27:
[----:B------:R-:W-:Y:S01]  /*3340*/  UMOV UR5, 0xffffffff ;  /* 0xffffffff00057882 */ /* 0x000fe20000000000 */
[----:B------:R-:W-:Y:S02]  /*3350*/  ISETP.NE.AND P0, PT, R14, 0x65, PT ;  /* 0x000000650e00780c */ /* 0x000fe40003f05270 */
[----:B------:R-:W-:Y:S11]  /*3360*/  BRA.DIV UR5, `(.L_x_30) ;  /* 0x0000001a05cc7947 */ /* 0x000ff6000b800000 */
[----:B------:R-:W-:Y:S01]  /*3370*/  VOTE.ANY R8, PT, !P0 ;  /* 0x0000000000087806 */ /* 0x000fe200040e0100 */
[----:B------:R-:W-:-:S03]  /*3380*/  VIADD R18, R18, 0xffffffe0 ;  /* 0xffffffe012127836 */ /* 0x000fc60000000000 */
[----:B------:R-:W-:-:S05]  /*3390*/  LOP3.LUT R8, R8, 0x80000000, R42, 0xec, !PT ;  /* 0x8000000008087812 */ /* 0x000fca00078eec2a */
[----:B------:R-:W-:-:S05]  /*33a0*/  VIADD R9, R8, 0xffffffff ;  /* 0xffffffff08097836 */ /* 0x000fca0000000000 */
[----:B------:R-:W-:Y:S01]  /*33b0*/  LOP3.LUT R9, R8, R9, RZ, 0xc, !PT ;  /* 0x0000000908097212 */ /* 0x000fe200078e0cff */
[----:B------:R-:W-:-:S05]  /*33c0*/  VIADD R8, R35, 0x2 ;  /* 0x0000000223087836 */ /* 0x000fca0000000000 */
[----:B------:R-:W0:Y:S02]  /*33d0*/  POPC R9, R9 ;  /* 0x0000000900097309 */ /* 0x000e240000000000 */
[----:B0-----:R-:W0:Y:S01]  /*33e0*/  SHFL.DOWN PT, R16, R15, 0x1, R9 ;  /* 0x082000000f107989 */ /* 0x001e2200000e0009 */
[----:B------:R-:W-:-:S04]  /*33f0*/  ISETP.GE.AND P0, PT, R35, R9, PT ;  /* 0x000000092300720c */ /* 0x000fc80003f06270 */
[----:B0-----:R-:W-:Y:S02]  /*3400*/  SEL R16, R16, RZ, !P0 ;  /* 0x000000ff10107207 */ /* 0x001fe40004000000 */
[----:B------:R-:W-:Y:S01]  /*3410*/  ISETP.GT.AND P0, PT, R8, R9, PT ;  /* 0x000000090800720c */ /* 0x000fe20003f04270 */
[----:B------:R-:W-:Y:S02]  /*3420*/  VIADD R8, R35, 0x4 ;  /* 0x0000000423087836 */ /* 0x000fe40000000000 */
[----:B------:R-:W-:-:S05]  /*3430*/  IMAD.IADD R44, R16, 0x1, R15 ;  /* 0x00000001102c7824 */ /* 0x000fca00078e020f */
[----:B------:R-:W0:Y:S02]  /*3440*/  SHFL.DOWN PT, R16, R44, 0x2, R9 ;  /* 0x084000002c107989 */ /* 0x000e2400000e0009 */
        /* <DEDUP_REMOVED lines=8> */
[----:B------:R-:W-:-:S03]  /*34d0*/  IMAD.IADD R45, R17, 0x1, R16 ;  /* 0x00000001112d7824 */ /* 0x000fc600078e0210 */
[----:B------:R-:W-:Y:S02]  /*34e0*/  ISETP.GT.AND P2, PT, R8, R9, PT ;  /* 0x000000090800720c */ /* 0x000fe40003f44270 */
        /* <DEDUP_REMOVED lines=8> */
.L_x_91:
[----:B------:R-:W-:Y:S05]  /*3570*/  @P0 BRA `(.L_x_31) ;  /* 0xfffffffc00200947 */ /* 0x000fea000383ffff */
.L_x_25:
        /* <DEDUP_REMOVED lines=15> */
.L_x_19:
[----:B------:R-:W-:Y:S05]  /*3670*/  WARPSYNC.ALL ;  /* 0x0000000000007948 */ /* 0x000fea0003800000 */
[----:B------:R-:W0:Y:S08]  /*3680*/  S2UR UR5, SR_CgaCtaId ;  /* 0x00000000000579c3 */ /* 0x000e300000008800 */
[----:B------:R-:W-:Y:S01]  /*3690*/  BAR.SYNC.DEFER_BLOCKING 0x0 ;  /* 0x0000000000007b1d */ /* 0x000fe20000010000 */
[----:B------:R-:W-:-:S05]  /*36a0*/  ISETP.NE.AND P0, PT, R43, RZ, PT ;  /* 0x000000ff2b00720c */ /* 0x000fca0003f05270 */
[----:B------:R-:W-:Y:S02]  /*36b0*/  UMOV UR4, 0x400 ;  /* 0x0000040000047882 */ /* 0x000fe40000000000 */
[----:B0-----:R-:W-:-:S09]  /*36c0*/  ULEA UR4, UR5, UR4, 0x18 ;  /* 0x0000000405047291 */ /* 0x001fd2000f8ec0ff */
[----:B------:R-:W0:Y:S02]  /*36d0*/  LDS R9, [UR4+0x54] ;  /* 0x00005404ff097984 */ /* 0x000e240008000800 */
[----:B0-----:R-:W-:-:S05]  /*36e0*/  SEL R9, R9, RZ, P0 ;  /* 0x000000ff09097207 */ /* 0x001fca0000000000 */
[----:B------:R-:W-:-:S07]  /*36f0*/  IMAD.IADD R8, R9, 0x1, R8 ;  /* 0x0000000109087824 */ /* 0x000fce00078e0208 */
.L_x_18:
[----:B------:R-:W-:Y:S01]  /*3700*/  IMAD.IADD R25, R25, 0x1, R8 ;  /* 0x0000000119197824 */ /* 0x000fe200078e0208 */
[----:B------:R-:W-:Y:S01]  /*3710*/  BAR.SYNC.DEFER_BLOCKING 0x0 ;  /* 0x0000000000007b1d */ /* 0x000fe20000010000 */
[----:B------:R-:W-:Y:S01]  /*3720*/  ISETP.NE.AND P0, PT, R43, RZ, PT ;  /* 0x000000ff2b00720c */ /* 0x000fe20003f05270 */
[----:B-1----:R-:W-:Y:S02]  /*3730*/  IMAD.U32 R10, RZ, RZ, UR7 ;  /* 0x00000007ff0a7e24 */ /* 0x002fe4000f8e00ff */
[----:B------:R-:W-:Y:S02]  /*3740*/  IMAD.IADD R24, R24, 0x1, R25 ;  /* 0x0000000118187824 */ /* 0x000fe400078e0219 */
[----:B------:R-:W0:Y:S02]  /*3750*/  LDCU.64 UR8, c[0x0][0x388] ;  /* 0x00007100ff0877ac */ /* 0x000e240008000a00 */
[----:B------:R-:W-:-:S04]  /*3760*/  IMAD.IADD R23, R23, 0x1, R24 ;  /* 0x0000000117177824 */ /* 0x000fc800078e0218 */
[----:B------:R-:W-:-:S04]  /*3770*/  IMAD.IADD R34, R34, 0x1, R23 ;  /* 0x0000000122227824 */ /* 0x000fc800078e0217 */
[----:B------:R-:W-:-:S04]  /*3780*/  IMAD.IADD R33, R33, 0x1, R34 ;  /* 0x0000000121217824 */ /* 0x000fc800078e0222 */
[----:B------:R-:W-:-:S04]  /*3790*/  IMAD.IADD R32, R32, 0x1, R33 ;  /* 0x0000000120207824 */ /* 0x000fc800078e0221 */
[----:B------:R-:W-:Y:S01]  /*37a0*/  IMAD.IADD R31, R31, 0x1, R32 ;  /* 0x000000011f1f7824 */ /* 0x000fe200078e0220 */
[----:B------:R-:W-:Y:S03]  /*37b0*/  STS [R26], R25 ;  /* 0x000000191a007388 */ /* 0x000fe60000000800 */
        /* <DEDUP_REMOVED lines=27> */
[----:B------:R1:W-:Y:S04]  /*3970*/  STS [R26+0x40], R3 ;  /* 0x000040031a007388 */ /* 0x0003e80000000800 */
[----:B------:R-:W-:Y:S04]  /*3980*/  STS [R26+0x44], R9 ;  /* 0x000044091a007388 */ /* 0x000fe80000000800 */
[----:B------:R-:W-:Y:S01]  /*3990*/  STS [R26+0x48], R11 ;  /* 0x0000480b1a007388 */ /* 0x000fe20000000800 */
[----:B------:R-:W-:-:S03]  /*39a0*/  NOP ;  /* 0x0000000000007918 */ /* 0x000fc60000000000 */
[----:B------:R-:W-:Y:S04]  /*39b0*/  LDS R33, [R27] ;  /* 0x000000001b217984 */ /* 0x000fe80000000800 */
[----:B------:R-:W-:Y:S04]  /*39c0*/  LDS R35, [R27+0x80] ;  /* 0x000080001b237984 */ /* 0x000fe80000000800 */
        /* <DEDUP_REMOVED lines=17> */
[----:B------:R2:W-:Y:S01]  /*3ae0*/  @!P0 STS [UR4+0x7b80], R10 ;  /* 0x007b800aff008988 */ /* 0x0005e20008000804 */
[----:B------:R-:W-:Y:S01]  /*3af0*/  BAR.SYNC.DEFER_BLOCKING 0x0 ;  /* 0x0000000000007b1d */ /* 0x000fe20000010000 */
[----:B-1----:R-:W-:-:S05]  /*3b00*/  IADD3 R3, P0, PT, R28, UR10, RZ ;  /* 0x0000000a1c037c10 */ /* 0x002fca000ff1e0ff */
[----:B------:R-:W1:Y:S01]  /*3b10*/  S2R R2, SR_TID.X ;  /* 0x0000000000027919 */ /* 0x000e620000002100 */
[----:B------:R-:W3:Y:S01]  /*3b20*/  LDS R29, [UR4+0x7b80] ;  /* 0x007b8004ff1d7984 */ /* 0x000ee20008000800 */
[C---:B-1----:R-:W-:Y:S02]  /*3b30*/  LOP3.LUT R4, R2.reuse, 0x3e0, RZ, 0xc0, !PT ;  /* 0x000003e002047812 */ /* 0x042fe400078ec0ff */
[----:B------:R-:W-:-:S05]  /*3b40*/  LOP3.LUT R2, R2, 0x1f, RZ, 0xc0, !PT ;  /* 0x0000001f02027812 */ /* 0x000fca00078ec0ff */
[----:B------:R-:W-:Y:S02]  /*3b50*/  IMAD R6, R4, 0x13, R2 ;  /* 0x0000001304067824 */ /* 0x000fe400078e0202 */
[----:B------:R-:W-:Y:S01]  /*3b60*/  IMAD.X R4, RZ, RZ, UR11, P0 ;  /* 0x0000000bff047e24 */ /* 0x000fe200080e06ff */
[C---:B0-----:R-:W-:Y:S01]  /*3b70*/  LEA R2, P0, R3.reuse, UR8, 0x2 ;  /* 0x0000000803027c11 */ /* 0x041fe2000f8010ff */
[C---:B------:R-:W-:Y:S02]  /*3b80*/  VIADD R8, R6.reuse, 0x20 ;  /* 0x0000002006087836 */ /* 0x040fe40000000000 */
[C---:B--2---:R-:W-:Y:S01]  /*3b90*/  VIADD R10, R6.reuse, 0xa0 ;  /* 0x000000a0060a7836 */ /* 0x044fe20000000000 */
[----:B------:R-:W-:Y:S01]  /*3ba0*/  LEA.HI.X R3, R3, UR9, R4, 0x2, P0 ;  /* 0x0000000903037c11 */ /* 0x000fe200080f1404 */
[----:B------:R-:W-:Y:S01]  /*3bb0*/  VIADD R4, R6, 0x40 ;  /* 0x0000004006047836 */ /* 0x000fe20000000000 */
[-C--:B---3--:R-:W-:Y:S02]  /*3bc0*/  ISETP.GE.AND P1, PT, R28, R29.reuse, PT ;  /* 0x0000001d1c00720c */ /* 0x088fe40003f26270 */
[-C--:B------:R-:W-:Y:S01]  /*3bd0*/  ISETP.GE.AND P2, PT, R8, R29.reuse, PT ;  /* 0x0000001d0800720c */ /* 0x080fe20003f46270 */
[----:B------:R-:W-:Y:S01]  /*3be0*/  VIADD R8, R6, 0x60 ;  /* 0x0000006006087836 */ /* 0x000fe20000000000 */
[-C--:B------:R-:W-:Y:S01]  /*3bf0*/  ISETP.GE.AND P3, PT, R4, R29.reuse, PT ;  /* 0x0000001d0400720c */ /* 0x080fe20003f66270 */
[----:B------:R-:W-:Y:S01]  /*3c00*/  VIADD R4, R6, 0x80 ;  /* 0x0000008006047836 */ /* 0x000fe20000000000 */
[----:B------:R-:W-:-:S02]  /*3c10*/  ISETP.GE.AND P6, PT, R10, R29, PT ;  /* 0x0000001d0a00720c */ /* 0x000fc40003fc6270 */
[-C--:B------:R-:W-:Y:S01]  /*3c20*/  ISETP.GE.AND P4, PT, R8, R29.reuse, PT ;  /* 0x0000001d0800720c */ /* 0x080fe20003f86270 */
[----:B------:R-:W-:Y:S01]  /*3c30*/  VIADD R8, R6, 0xc0 ;  /* 0x000000c006087836 */ /* 0x000fe20000000000 */
[-C--:B------:R-:W-:Y:S01]  /*3c40*/  ISETP.GE.AND P5, PT, R4, R29.reuse, PT ;  /* 0x0000001d0400720c */ /* 0x080fe20003fa6270 */
[----:B------:R-:W-:Y:S02]  /*3c50*/  VIADD R4, R6, 0xe0 ;  /* 0x000000e006047836 */ /* 0x000fe40000000000 */
[----:B------:R0:W-:Y:S01]  /*3c60*/  @!P1 STG.E desc[UR12][R2.64], R33 ;  /* 0x0000002102009986 */ /* 0x0001e2000c10190c */
[-C--:B------:R-:W-:Y:S01]  /*3c70*/  ISETP.GE.AND P0, PT, R8, R29.reuse, PT ;  /* 0x0000001d0800720c */ /* 0x080fe20003f06270 */
[----:B------:R-:W-:Y:S01]  /*3c80*/  VIADD R8, R6, 0x140 ;  /* 0x0000014006087836 */ /* 0x000fe20000000000 */
[-C--:B------:R-:W-:Y:S01]  /*3c90*/  ISETP.GE.AND P1, PT, R4, R29.reuse, PT ;  /* 0x0000001d0400720c */ /* 0x080fe20003f26270 */
[----:B------:R-:W-:Y:S01]  /*3ca0*/  VIADD R4, R6, 0x120 ;  /* 0x0000012006047836 */ /* 0x000fe20000000000 */
[----:B------:R0:W-:Y:S04]  /*3cb0*/  @!P3 STG.E desc[UR12][R2.64+0x100], R37 ;  /* 0x000100250200b986 */ /* 0x0001e8000c10190c */
[----:B------:R0:W-:Y:S01]  /*3cc0*/  @!P4 STG.E desc[UR12][R2.64+0x180], R39 ;  /* 0x000180270200c986 */ /* 0x0001e2000c10190c */
[-C--:B------:R-:W-:Y:S01]  /*3cd0*/  ISETP.GE.AND P3, PT, R4, R29.reuse, PT ;  /* 0x0000001d0400720c */ /* 0x080fe20003f66270 */
[----:B------:R-:W-:Y:S01]  /*3ce0*/  VIADD R4, R6, 0x160 ;  /* 0x0000016006047836 */ /* 0x000fe20000000000 */
[-C--:B------:R-:W-:Y:S01]  /*3cf0*/  ISETP.GE.AND P4, PT, R8, R29.reuse, PT ;  /* 0x0000001d0800720c */ /* 0x080fe20003f86270 */
[----:B------:R-:W-:Y:S01]  /*3d00*/  VIADD R8, R6, 0x180 ;  /* 0x0000018006087836 */ /* 0x000fe20000000000 */
[----:B------:R0:W-:Y:S01]  /*3d10*/  @!P2 STG.E desc[UR12][R2.64+0x80], R35 ;  /* 0x000080230200a986 */ /* 0x0001e2000c10190c */
[----:B------:R-:W-:-:S03]  /*3d20*/  ISETP.GE.AND P2, PT, R41, R29, PT ;  /* 0x0000001d2900720c */ /* 0x000fc60003f46270 */
[----:B------:R0:W-:Y:S01]  /*3d30*/  @!P5 STG.E desc[UR12][R2.64+0x200], R43 ;  /* 0x0002002b0200d986 */ /* 0x0001e2000c10190c */
[-C--:B------:R-:W-:Y:S01]  /*3d40*/  ISETP.GE.AND P5, PT, R4, R29.reuse, PT ;  /* 0x0000001d0400720c */ /* 0x080fe20003fa6270 */
[----:B------:R-:W-:Y:S02]  /*3d50*/  VIADD R4, R6, 0x1a0 ;  /* 0x000001a006047836 */ /* 0x000fe40000000000 */
[----:B------:R0:W-:Y:S01]  /*3d60*/  @!P6 STG.E desc[UR12][R2.64+0x280], R45 ;  /* 0x0002802d0200e986 */ /* 0x0001e2000c10190c */
[-C--:B------:R-:W-:Y:S01]  /*3d70*/  ISETP.GE.AND P6, PT, R8, R29.reuse, PT ;  /* 0x0000001d0800720c */ /* 0x080fe20003fc6270 */
[----:B------:R-:W-:Y:S02]  /*3d80*/  VIADD R8, R6, 0x1c0 ;  /* 0x000001c006087836 */ /* 0x000fe40000000000 */
[----:B------:R0:W-:Y:S01]  /*3d90*/  @!P0 STG.E desc[UR12][R2.64+0x300], R0 ;  /* 0x0003000002008986 */ /* 0x0001e2000c10190c */
[----:B------:R-:W-:Y:S01]  /*3da0*/  ISETP.GE.AND P0, PT, R4, R29, PT ;  /* 0x0000001d0400720c */ /* 0x000fe20003f06270 */
[----:B------:R-:W-:-:S02]  /*3db0*/  VIADD R4, R6, 0x1e0 ;  /* 0x000001e006047836 */ /* 0x000fc40000000000 */
[----:B------:R0:W-:Y:S01]  /*3dc0*/  @!P1 STG.E desc[UR12][R2.64+0x380], R31 ;  /* 0x0003801f02009986 */ /* 0x0001e2000c10190c */
[-C--:B------:R-:W-:Y:S01]  /*3dd0*/  ISETP.GE.AND P1, PT, R8, R29.reuse, PT ;  /* 0x0000001d0800720c */ /* 0x080fe20003f26270 */
[C---:B------:R-:W-:Y:S02]  /*3de0*/  VIADD R8, R6.reuse, 0x200 ;  /* 0x0000020006087836 */ /* 0x040fe40000000000 */
[----:B------:R-:W-:Y:S01]  /*3df0*/  VIADD R6, R6, 0x220 ;  /* 0x0000022006067836 */ /* 0x000fe20000000000 */
[----:B------:R0:W-:Y:S01]  /*3e00*/  @!P2 STG.E desc[UR12][R2.64+0x400], R23 ;  /* 0x000400170200a986 */ /* 0x0001e2000c10190c */
[----:B------:R-:W-:-:S03]  /*3e10*/  ISETP.GE.AND P2, PT, R4, R29, PT ;  /* 0x0000001d0400720c */ /* 0x000fc60003f46270 */
[----:B------:R0:W-:Y:S01]  /*3e20*/  @!P3 STG.E desc[UR12][R2.64+0x480], R19 ;  /* 0x000480130200b986 */ /* 0x0001e2000c10190c */
[----:B------:R-:W-:-:S03]  /*3e30*/  ISETP.GE.AND P3, PT, R8, R29, PT ;  /* 0x0000001d0800720c */ /* 0x000fc60003f66270 */
[----:B------:R0:W-:Y:S01]  /*3e40*/  @!P4 STG.E desc[UR12][R2.64+0x500], R21 ;  /* 0x000500150200c986 */ /* 0x0001e2000c10190c */
[----:B------:R-:W-:-:S03]  /*3e50*/  ISETP.GE.AND P4, PT, R6, R29, PT ;  /* 0x0000001d0600720c */ /* 0x000fc60003f86270 */
[----:B------:R0:W-:Y:S01]  /*3e60*/  @!P5 STG.E desc[UR12][R2.64+0x580], R17 ;  /* 0x000580110200d986 */ /* 0x0001e2000c10190c */
[----:B------:R-:W-:-:S03]  /*3e70*/  ISETP.GE.AND P5, PT, R40, R29, PT ;  /* 0x0000001d2800720c */ /* 0x000fc60003fa6270 */
[----:B------:R0:W-:Y:S04]  /*3e80*/  @!P6 STG.E desc[UR12][R2.64+0x600], R15 ;  /* 0x0006000f0200e986 */ /* 0x0001e8000c10190c */
[----:B------:R0:W-:Y:S04]  /*3e90*/  @!P0 STG.E desc[UR12][R2.64+0x680], R13 ;  /* 0x0006800d02008986 */ /* 0x0001e8000c10190c */
[----:B------:R0:W-:Y:S04]  /*3ea0*/  @!P1 STG.E desc[UR12][R2.64+0x700], R11 ;  /* 0x0007000b02009986 */ /* 0x0001e8000c10190c */
[----:B------:R0:W-:Y:S04]  /*3eb0*/  @!P2 STG.E desc[UR12][R2.64+0x780], R9 ;  /* 0x000780090200a986 */ /* 0x0001e8000c10190c */
[----:B------:R0:W-:Y:S04]  /*3ec0*/  @!P3 STG.E desc[UR12][R2.64+0x800], R7 ;  /* 0x000800070200b986 */ /* 0x0001e8000c10190c */
[----:B------:R0:W-:Y:S01]  /*3ed0*/  @!P4 STG.E desc[UR12][R2.64+0x880], R5 ;  /* 0x000880050200c986 */ /* 0x0001e2000c10190c */
[----:B------:R-:W-:Y:S05]  /*3ee0*/  @P5 EXIT ;  /* 0x000000000000594d */ /* 0x000fea0003800000 */
[----:B------:R-:W-:Y:S01]  /*3ef0*/  STG.E desc[UR12][R2.64+0x900], R25 ;  /* 0x0009001902007986 */ /* 0x000fe2000c10190c */
[----:B------:R-:W-:Y:S05]  /*3f00*/  EXIT ;  /* 0x000000000000794d */ /* 0x000fea0003800000 */
.L_x_5:
[----:B------:R-:W-:Y:S01]  /*3f10*/  BSSY B1, `(.L_x_32) ;  /* 0x0000006000017945 */ /* 0x000fe20003800000 */
[----:B------:R-:W-:Y:S01]  /*3f20*/  PLOP3.LUT P0, PT, P0, PT, PT, 0x8, 0x80 ;  /* 0x000000000080781c */ /* 0x000fe2000070e170 */
[----:B------:R-:W-:-:S12]  /*3f30*/  IMAD.MOV.U32 R8, RZ, RZ, -0x1 ;  /* 0xffffffffff087424 */ /* 0x000fd800078e00ff */
[----:B------:R-:W-:Y:S05]  /*3f40*/  WARPSYNC.COLLECTIVE R8, `(.L_x_33) ;  /* 0x0000000008087348 */ /* 0x000fea0003c00000 */
[----:B------:R-:W-:Y:S01]  /*3f50*/  VOTE.ANY P0, P0 ;  /* 0x0000000000ff7806 */ /* 0x000fe20000000100 */
[----:B------:R-:W-:-:S12]  /*3f60*/  ENDCOLLECTIVE ;  /* 0x000000000000791b */ /* 0x000fd80003800000 */
.L_x_33:
[----:B------:R-:W-:Y:S05]  /*3f70*/  BSYNC B1 ;  /* 0x0000000000017941 */ /* 0x000fea0003800000 */
.L_x_32:
[----:B------:R-:W-:Y:S05]  /*3f80*/  BRA `(.L_x_34) ;  /* 0xffffffd000087947 */ /* 0x000fea000383ffff */
.L_x_7:
[----:B------:R-:W-:Y:S01]  /*3f90*/  BSSY B1, `(.L_x_35) ;  /* 0x0000006000017945 */ /* 0x000fe20003800000 */
[----:B------:R-:W-:Y:S01]  /*3fa0*/  PLOP3.LUT P0, PT, P0, PT, PT, 0x8, 0x80 ;  /* 0x000000000080781c */ /* 0x000fe2000070e170 */
[----:B------:R-:W-:-:S12]  /*3fb0*/  IMAD.MOV.U32 R8, RZ, RZ, -0x1 ;  /* 0xffffffffff087424 */ /* 0x000fd800078e00ff */
[----:B------:R-:W-:Y:S05]  /*3fc0*/  WARPSYNC.COLLECTIVE R8, `(.L_x_36) ;  /* 0x0000000008087348 */ /* 0x000fea0003c00000 */
[----:B------:R-:W-:Y:S01]  /*3fd0*/  VOTE.ANY P0, P0 ;  /* 0x0000000000ff7806 */ /* 0x000fe20000000100 */
[----:B------:R-:W-:-:S12]  /*3fe0*/  ENDCOLLECTIVE ;  /* 0x000000000000791b */ /* 0x000fd80003800000 */
.L_x_36:
[----:B------:R-:W-:Y:S05]  /*3ff0*/  BSYNC B1 ;  /* 0x0000000000017941 */ /* 0x000fea0003800000 */
.L_x_35:
[----:B------:R-:W-:Y:S05]  /*4000*/  BRA `(.L_x_37) ;  /* 0xffffffd0000c7947 */ /* 0x000fea000383ffff */
.L_x_9:
[----:B------:R-:W0:Y:S01]  /*4010*/  S2R R45, SR_GEMASK ;  /* 0x00000000002d7919 */ /* 0x000e220000003c00 */
[----:B------:R-:W-:Y:S01]  /*4020*/  BSSY B1, `(.L_x_38) ;  /* 0x0000007000017945 */ /* 0x000fe20003800000 */
[----:B------:R-:W-:Y:S01]  /*4030*/  ISETP.NE.AND P0, PT, R14, 0x65, PT ;  /* 0x000000650e00780c */ /* 0x000fe20003f05270 */
[----:B------:R-:W-:Y:S01]  /*4040*/  IMAD.MOV.U32 R8, RZ, RZ, -0x1 ;  /* 0xffffffffff087424 */ /* 0x000fe200078e00ff */
[----:B------:R-:W-:-:S13]  /*4050*/  PLOP3.LUT P2, PT, P2, PT, PT, 0x8, 0x80 ;  /* 0x000000000080781c */ /* 0x000fda000174e170 */
[----:B0-----:R-:W-:Y:S05]  /*4060*/  WARPSYNC.COLLECTIVE R8, `(.L_x_39) ;  /* 0x0000000008087348 */ /* 0x001fea0003c00000 */
[----:B------:R-:W-:Y:S01]  /*4070*/  VOTE.ANY R8, PT, P2 ;  /* 0x0000000000087806 */ /* 0x000fe200010e0100 */
[----:B0-----:R-:W-:Y:S06]  /*4080*/  ENDCOLLECTIVE ;  /* 0x000000000000791b */ /* 0x001fec0003800000 */
.L_x_39:
[----:B------:R-:W-:Y:S05]  /*4090*/  BSYNC B1 ;  /* 0x0000000000017941 */ /* 0x000fea0003800000 */
.L_x_38:
[----:B------:R-:W-:Y:S01]  /*40a0*/  LOP3.LUT R8, R8, 0x80000000, R45, 0xec, !PT ;  /* 0x8000000008087812 */ /* 0x000fe200078eec2d */
[----:B------:R-:W-:Y:S02]  /*40b0*/  IMAD.MOV.U32 R10, RZ, RZ, 0x1 ;  /* 0x00000001ff0a7424 */ /* 0x000fe400078e00ff */
[----:B------:R-:W-:Y:S02]  /*40c0*/  VIADD R33, R44, 0x2 ;  /* 0x000000022c217836 */ /* 0x000fe40000000000 */
[----:B------:R-:W-:Y:S02]  /*40d0*/  VIADD R9, R8, 0xffffffff ;  /* 0xffffffff08097836 */ /* 0x000fe40000000000 */
[C---:B------:R-:W-:Y:S02]  /*40e0*/  VIADD R32, R44.reuse, 0x4 ;  /* 0x000000042c207836 */ /* 0x040fe40000000000 */
[----:B------:R-:W-:Y:S01]  /*40f0*/  VIADD R19, R44, 0x8 ;  /* 0x000000082c137836 */ /* 0x000fe20000000000 */
[----:B------:R-:W-:Y:S01]  /*4100*/  LOP3.LUT R38, R8, R9, RZ, 0xc, !PT ;  /* 0x0000000908267212 */ /* 0x000fe200078e0cff */
[----:B------:R-:W-:-:S02]  /*4110*/  IMAD.MOV.U32 R8, RZ, RZ, -0x1 ;  /* 0xffffffffff087424 */ /* 0x000fc400078e00ff */
[----:B------:R-:W-:-:S03]  /*4120*/  VIADD R34, R44, 0x10 ;  /* 0x000000102c227836 */ /* 0x000fc60000000000 */
[----:B------:R-:W0:Y:S02]  /*4130*/  POPC R38, R38 ;  /* 0x0000002600267309 */ /* 0x000e240000000000 */
[----:B0-----:R-:W-:-:S07]  /*4140*/  IMAD.MOV.U32 R9, RZ, RZ, R38 ;  /* 0x000000ffff097224 */ /* 0x001fce00078e0026 */
[----:B------:R-:W-:Y:S05]  /*4150*/  WARPSYNC.COLLECTIVE R8, `(.L_x_40) ;  /* 0x0000000008087348 */ /* 0x000fea0003c00000 */
[----:B------:R0:W1:Y:S02]  /*4160*/  SHFL.DOWN P2, R16, R15, R10, R9 ;  /* 0x0800000a0f107389 */ /* 0x0000640000040009 */
[----:B01----:R-:W-:Y:S05]  /*4170*/  ENDCOLLECTIVE ;  /* 0x000000000000791b */ /* 0x003fea0003800000 */
.L_x_40:
[----:B------:R-:W-:Y:S01]  /*4180*/  IMAD.MOV.U32 R10, RZ, RZ, 0x2 ;  /* 0x00000002ff0a7424 */ /* 0x000fe200078e00ff */
[----:B------:R-:W-:-:S04]  /*4190*/  ISETP.GE.AND P2, PT, R44, R38, PT ;  /* 0x000000262c00720c */ /* 0x000fc80003f46270 */
[----:B------:R-:W-:-:S05]  /*41a0*/  SEL R16, R16, RZ, !P2 ;  /* 0x000000ff10107207 */ /* 0x000fca0005000000 */
[----:B------:R-:W-:-:S04]  /*41b0*/  IMAD.IADD R17, R16, 0x1, R15 ;  /* 0x0000000110117824 */ /* 0x000fc800078e020f */
[----:B------:R-:W-:-:S07]  /*41c0*/  IMAD.MOV.U32 R15, RZ, RZ, R17 ;  /* 0x000000ffff0f7224 */ /* 0x000fce00078e0011 */
[----:B------:R-:W-:Y:S05]  /*41d0*/  WARPSYNC.COLLECTIVE R8, `(.L_x_41) ;  /* 0x0000000008087348 */ /* 0x000fea0003c00000 */
[----:B------:R0:W1:Y:S02]  /*41e0*/  SHFL.DOWN P2, R16, R15, R10, R9 ;  /* 0x0800000a0f107389 */ /* 0x0000640000040009 */
[----:B01----:R-:W-:Y:S05]  /*41f0*/  ENDCOLLECTIVE ;  /* 0x000000000000791b */ /* 0x003fea0003800000 */
.L_x_41:
[----:B------:R-:W-:Y:S01]  /*4200*/  IMAD.MOV.U32 R10, RZ, RZ, 0x4 ;  /* 0x00000004ff0a7424 */ /* 0x000fe200078e00ff */
[----:B------:R-:W-:-:S04]  /*4210*/  ISETP.GT.AND P2, PT, R33, R38, PT ;  /* 0x000000262100720c */ /* 0x000fc80003f44270 */
[----:B------:R-:W-:-:S05]  /*4220*/  SEL R16, R16, RZ, !P2 ;  /* 0x000000ff10107207 */ /* 0x000fca0005000000 */
[----:B------:R-:W-:-:S04]  /*4230*/  IMAD.IADD R35, R17, 0x1, R16 ;  /* 0x0000000111237824 */ /* 0x000fc800078e0210 */
[----:B------:R-:W-:-:S07]  /*4240*/  IMAD.MOV.U32 R15, RZ, RZ, R35 ;  /* 0x000000ffff0f7224 */ /* 0x000fce00078e0023 */
[----:B------:R-:W-:Y:S05]  /*4250*/  WARPSYNC.COLLECTIVE R8, `(.L_x_42) ;  /* 0x0000000008087348 */ /* 0x000fea0003c00000 */
[----:B------:R0:W1:Y:S02]  /*4260*/  SHFL.DOWN P2, R16, R15, R10, R9 ;  /* 0x0800000a0f107389 */ /* 0x0000640000040009 */
[----:B01----:R-:W-:Y:S05]  /*4270*/  ENDCOLLECTIVE ;  /* 0x000000000000791b */ /* 0x003fea0003800000 */
.L_x_42:
        /* <DEDUP_REMOVED lines=8> */
.L_x_43:
        /* <DEDUP_REMOVED lines=8> */
.L_x_44:
[----:B------:R-:W0:Y:S01]  /*4380*/  LDC.64 R8, c[0x0][0x390] ;  /* 0x0000e400ff087b82 */ /* 0x000e220000000a00 */
[----:B------:R-:W-:-:S04]  /*4390*/  ISETP.GT.AND P2, PT, R34, R38, PT ;  /* 0x000000262200720c */ /* 0x000fc80003f44270 */
[----:B------:R-:W-:-:S05]  /*43a0*/  SEL R16, R16, RZ, !P2 ;  /* 0x000000ff10107207 */ /* 0x000fca0005000000 */
[----:B------:R-:W-:Y:S01]  /*43b0*/  IMAD.IADD R36, R17, 0x1, R16 ;  /* 0x0000000111247824 */ /* 0x000fe200078e0210 */
[----:B0-----:R-:W-:Y:S01]  /*43c0*/  IADD3 R35, P2, PT, R8, 0x100, RZ ;  /* 0x0000010008237810 */ /* 0x001fe20007f5e0ff */
[----:B------:R-:W-:-:S04]  /*43d0*/  IMAD.MOV.U32 R8, RZ, RZ, -0x1 ;  /* 0xffffffffff087424 */ /* 0x000fc800078e00ff */
[----:B------:R-:W-:-:S08]  /*43e0*/  IMAD.X R37, RZ, RZ, R9, P2 ;  /* 0x000000ffff257224 */ /* 0x000fd000010e0609 */
[----:B------:R-:W-:Y:S05]  /*43f0*/  WARPSYNC.COLLECTIVE R8, `(.L_x_45) ;  /* 0x0000000008087348 */ /* 0x000fea0003c00000 */
[----:B------:R-:W-:Y:S01]  /*4400*/  VOTE.ALL P0, P0 ;  /* 0x0000000000ff7806 */ /* 0x000fe20000000000 */
[----:B------:R-:W-:-:S12]  /*4410*/  ENDCOLLECTIVE ;  /* 0x000000000000791b */ /* 0x000fd80003800000 */
.L_x_45:
[----:B------:R-:W-:Y:S05]  /*4420*/  BRA `(.L_x_46) ;  /* 0xffffffcc00a07947 */ /* 0x000fea000383ffff */
.L_x_11:
[----:B------:R-:W-:Y:S01]  /*4430*/  BSSY B1, `(.L_x_47) ;  /* 0x0000006000017945 */ /* 0x000fe20003800000 */
[----:B------:R-:W-:Y:S01]  /*4440*/  PLOP3.LUT P0, PT, P0, PT, PT, 0x8, 0x80 ;  /* 0x000000000080781c */ /* 0x000fe2000070e170 */
[----:B------:R-:W-:-:S12]  /*4450*/  IMAD.MOV.U32 R8, RZ, RZ, -0x1 ;  /* 0xffffffffff087424 */ /* 0x000fd800078e00ff */
[----:B------:R-:W-:Y:S05]  /*4460*/  WARPSYNC.COLLECTIVE R8, `(.L_x_48) ;  /* 0x0000000008087348 */ /* 0x000fea0003c00000 */
[----:B------:R-:W-:Y:S01]  /*4470*/  VOTE.ANY P0, P0 ;  /* 0x0000000000ff7806 */ /* 0x000fe20000000100 */
[----:B------:R-:W-:-:S12]  /*4480*/  ENDCOLLECTIVE ;  /* 0x000000000000791b */ /* 0x000fd80003800000 */
.L_x_48:
[----:B------:R-:W-:Y:S05]  /*4490*/  BSYNC B1 ;  /* 0x0000000000017941 */ /* 0x000fea0003800000 */
.L_x_47:
[----:B------:R-:W-:Y:S05]  /*44a0*/  BRA `(.L_x_49) ;  /* 0xffffffcc00b07947 */ /* 0x000fea000383ffff */
.L_x_13:
[----:B------:R-:W-:Y:S01]  /*44b0*/  BSSY B1, `(.L_x_50) ;  /* 0x0000006000017945 */ /* 0x000fe20003800000 */
[----:B------:R-:W-:Y:S01]  /*44c0*/  PLOP3.LUT P0, PT, P0, PT, PT, 0x8, 0x80 ;  /* 0x000000000080781c */ /* 0x000fe2000070e170 */
[----:B------:R-:W-:-:S12]  /*44d0*/  IMAD.MOV.U32 R8, RZ, RZ, -0x1 ;  /* 0xffffffffff087424 */ /* 0x000fd800078e00ff */
[----:B------:R-:W-:Y:S05]  /*44e0*/  WARPSYNC.COLLECTIVE R8, `(.L_x_51) ;  /* 0x0000000008087348 */ /* 0x000fea0003c00000 */
[----:B------:R-:W-:Y:S01]  /*44f0*/  VOTE.ANY P0, P0 ;  /* 0x0000000000ff7806 */ /* 0x000fe20000000100 */
[----:B------:R-:W-:-:S12]  /*4500*/  ENDCOLLECTIVE ;  /* 0x000000000000791b */ /* 0x000fd80003800000 */
.L_x_51:
[----:B------:R-:W-:Y:S05]  /*4510*/  BSYNC B1 ;  /* 0x0000000000017941 */ /* 0x000fea0003800000 */
.L_x_50:
[----:B------:R-:W-:Y:S05]  /*4520*/  BRA `(.L_x_52) ;  /* 0xffffffcc00b47947 */ /* 0x000fea000383ffff */
.L_x_15:
[----:B------:R-:W-:Y:S01]  /*4530*/  BSSY B1, `(.L_x_53) ;  /* 0x0000006000017945 */ /* 0x000fe20003800000 */
[----:B------:R-:W-:Y:S01]  /*4540*/  PLOP3.LUT P2, PT, P0, PT, PT, 0x8, 0x80 ;  /* 0x000000000080781c */ /* 0x000fe2000074e170 */
[----:B------:R-:W-:-:S12]  /*4550*/  IMAD.MOV.U32 R8, RZ, RZ, -0x1 ;  /* 0xffffffffff087424 */ /* 0x000fd800078e00ff */
[----:B------:R-:W-:Y:S05]  /*4560*/  WARPSYNC.COLLECTIVE R8, `(.L_x_54) ;  /* 0x0000000008087348 */ /* 0x000fea0003c00000 */
[----:B------:R-:W-:Y:S01]  /*4570*/  VOTE.ANY R8, PT, P2 ;  /* 0x0000000000087806 */ /* 0x000fe200010e0100 */
[----:B------:R-:W-:Y:S06]  /*4580*/  ENDCOLLECTIVE ;  /* 0x000000000000791b */ /* 0x000fec0003800000 */
.L_x_54:
[----:B------:R-:W-:Y:S05]  /*4590*/  BSYNC B1 ;  /* 0x0000000000017941 */ /* 0x000fea0003800000 */
.L_x_53:
[----:B------:R-:W-:Y:S01]  /*45a0*/  LOP3.LUT R8, R8, 0x80000000, R45, 0xec, !PT ;  /* 0x8000000008087812 */ /* 0x000fe200078eec2d */
[----:B------:R-:W-:Y:S02]  /*45b0*/  IMAD.MOV.U32 R10, RZ, RZ, 0x1 ;  /* 0x00000001ff0a7424 */ /* 0x000fe400078e00ff */
[----:B------:R-:W-:Y:S02]  /*45c0*/  VIADD R18, R18, 0xffffffe0 ;  /* 0xffffffe012127836 */ /* 0x000fe40000000000 */
[----:B------:R-:W-:-:S05]  /*45d0*/  VIADD R9, R8, 0xffffffff ;  /* 0xffffffff08097836 */ /* 0x000fca0000000000 */
[----:B------:R-:W-:Y:S01]  /*45e0*/  LOP3.LUT R17, R8, R9, RZ, 0xc, !PT ;  /* 0x0000000908117212 */ /* 0x000fe200078e0cff */
[----:B------:R-:W-:-:S03]  /*45f0*/  IMAD.MOV.U32 R8, RZ, RZ, -0x1 ;  /* 0xffffffffff087424 */ /* 0x000fc600078e00ff */
[----:B------:R0:W1:Y:S04]  /*4600*/  POPC R9, R17 ;  /* 0x0000001100097309 */ /* 0x0000680000000000 */
[----:B01----:R-:W-:Y:S05]  /*4610*/  WARPSYNC.COLLECTIVE R8, `(.L_x_55) ;  /* 0x0000000008087348 */ /* 0x003fea0003c00000 */
[----:B-1----:R1:W2:Y:S02]  /*4620*/  SHFL.DOWN P2, R16, R15, R10, R9 ;  /* 0x0800000a0f107389 */ /* 0x0022a40000040009 */
[----:B012---:R-:W-:Y:S05]  /*4630*/  ENDCOLLECTIVE ;  /* 0x000000000000791b */ /* 0x007fea0003800000 */
.L_x_55:
[----:B------:R-:W-:Y:S01]  /*4640*/  ISETP.GE.AND P0, PT, R44, R9, PT ;  /* 0x000000092c00720c */ /* 0x000fe20003f06270 */
[----:B------:R-:W-:-:S03]  /*4650*/  IMAD.MOV.U32 R10, RZ, RZ, 0x2 ;  /* 0x00000002ff0a7424 */ /* 0x000fc600078e00ff */
[----:B------:R-:W-:Y:S02]  /*4660*/  SEL R16, R16, RZ, !P0 ;  /* 0x000000ff10107207 */ /* 0x000fe40004000000 */
[----:B------:R-:W-:-:S03]  /*4670*/  ISETP.GT.AND P0, PT, R33, R9, PT ;  /* 0x000000092100720c */ /* 0x000fc60003f04270 */
[----:B------:R-:W-:-:S10]  /*4680*/  IMAD.IADD R15, R16, 0x1, R15 ;  /* 0x00000001100f7824 */ /* 0x000fd400078e020f */
[----:B------:R-:W-:Y:S05]  /*4690*/  WARPSYNC.COLLECTIVE R8, `(.L_x_56) ;  /* 0x0000000008087348 */ /* 0x000fea0003c00000 */
[----:B------:R0:W1:Y:S02]  /*46a0*/  SHFL.DOWN P2, R16, R15, R10, R9 ;  /* 0x0800000a0f107389 */ /* 0x0000640000040009 */
[----:B01----:R-:W-:Y:S05]  /*46b0*/  ENDCOLLECTIVE ;  /* 0x000000000000791b */ /* 0x003fea0003800000 */
.L_x_56:
[----:B------:R-:W-:Y:S01]  /*46c0*/  IMAD.MOV.U32 R10, RZ, RZ, 0x4 ;  /* 0x00000004ff0a7424 */ /* 0x000fe200078e00ff */
[----:B------:R-:W-:Y:S02]  /*46d0*/  SEL R16, R16, RZ, !P0 ;  /* 0x000000ff10107207 */ /* 0x000fe40004000000 */
[----:B------:R-:W-:-:S03]  /*46e0*/  ISETP.GT.AND P0, PT, R32, R9, PT ;  /* 0x000000092000720c */ /* 0x000fc60003f04270 */
[----:B------:R-:W-:-:S10]  /*46f0*/  IMAD.IADD R15, R15, 0x1, R16 ;  /* 0x000000010f0f7824 */ /* 0x000fd400078e0210 */
[----:B------:R-:W-:Y:S05]  /*4700*/  WARPSYNC.COLLECTIVE R8, `(.L_x_57) ;  /* 0x0000000008087348 */ /* 0x000fea0003c00000 */
[----:B------:R0:W1:Y:S02]  /*4710*/  SHFL.DOWN P2, R16, R15, R10, R9 ;  /* 0x0800000a0f107389 */ /* 0x0000640000040009 */
[----:B01----:R-:W-:Y:S05]  /*4720*/  ENDCOLLECTIVE ;  /* 0x000000000000791b */ /* 0x003fea0003800000 */
.L_x_57:
[----:B------:R-:W-:Y:S01]  /*4730*/  IMAD.MOV.U32 R10, RZ, RZ, 0x8 ;  /* 0x00000008ff0a7424 */ /* 0x000fe200078e00ff */
[----:B------:R-:W-:Y:S02]  /*4740*/  SEL R16, R16, RZ, !P0 ;  /* 0x000000ff10107207 */ /* 0x000fe40004000000 */
[----:B------:R-:W-:-:S03]  /*4750*/  ISETP.GT.AND P0, PT, R19, R9, PT ;  /* 0x000000091300720c */ /* 0x000fc60003f04270 */
[----:B------:R-:W-:-:S10]  /*4760*/  IMAD.IADD R15, R15, 0x1, R16 ;  /* 0x000000010f0f7824 */ /* 0x000fd400078e0210 */
[----:B------:R-:W-:Y:S05]  /*4770*/  WARPSYNC.COLLECTIVE R8, `(.L_x_58) ;  /* 0x0000000008087348 */ /* 0x000fea0003c00000 */
[----:B------:R0:W1:Y:S02]  /*4780*/  SHFL.DOWN P2, R16, R15, R10, R9 ;  /* 0x0800000a0f107389 */ /* 0x0000640000040009 */
[----:B01----:R-:W-:Y:S05]  /*4790*/  ENDCOLLECTIVE ;  /* 0x000000000000791b */ /* 0x003fea0003800000 */
.L_x_58:
[----:B------:R-:W-:Y:S01]  /*47a0*/  IMAD.MOV.U32 R10, RZ, RZ, 0x10 ;  /* 0x00000010ff0a7424 */ /* 0x000fe200078e00ff */
[----:B------:R-:W-:Y:S02]  /*47b0*/  SEL R16, R16, RZ, !P0 ;  /* 0x000000ff10107207 */ /* 0x000fe40004000000 */
[----:B------:R-:W-:-:S03]  /*47c0*/  ISETP.GT.AND P0, PT, R34, R9, PT ;  /* 0x000000092200720c */ /* 0x000fc60003f04270 */
[----:B------:R-:W-:-:S10]  /*47d0*/  IMAD.IADD R15, R15, 0x1, R16 ;  /* 0x000000010f0f7824 */ /* 0x000fd400078e0210 */
[----:B------:R-:W-:Y:S05]  /*47e0*/  WARPSYNC.COLLECTIVE R8, `(.L_x_59) ;  /* 0x0000000008087348 */ /* 0x000fea0003c00000 */
[----:B------:R0:W1:Y:S02]  /*47f0*/  SHFL.DOWN P2, R16, R15, R10, R9 ;  /* 0x0800000a0f107389 */ /* 0x0000640000040009 */
[----:B01----:R-:W-:Y:S05]  /*4800*/  ENDCOLLECTIVE ;  /* 0x000000000000791b */ /* 0x003fea0003800000 */
.L_x_59:
[----:B------:R-:W-:Y:S02]  /*4810*/  SEL R16, R16, RZ, !P0 ;  /* 0x000000ff10107207 */ /* 0x000fe40004000000 */
[----:B------:R-:W-:Y:S02]  /*4820*/  ISETP.NE.AND P0, PT, R14, 0x65, PT ;  /* 0x000000650e00780c */ /* 0x000fe40003f05270 */
[----:B------:R-:W-:-:S11]  /*4830*/  IADD3 R36, PT, PT, R15, R16, R36 ;  /* 0x000000100f247210 */ /* 0x000fd60007ffe024 */
[----:B------:R-:W-:Y:S05]  /*4840*/  WARPSYNC.COLLECTIVE R8, `(.L_x_60) ;  /* 0x0000000008087348 */ /* 0x000fea0003c00000 */
[----:B------:R-:W-:Y:S01]  /*4850*/  VOTE.ALL P0, P0 ;  /* 0x0000000000ff7806 */ /* 0x000fe20000000000 */
[----:B------:R-:W-:-:S12]  /*4860*/  ENDCOLLECTIVE ;  /* 0x000000000000791b */ /* 0x000fd80003800000 */
.L_x_60:
[----:B------:R-:W-:Y:S05]  /*4870*/  BRA `(.L_x_61) ;  /* 0xffffffcc00607947 */ /* 0x000fea000383ffff */
.L_x_20:
[----:B------:R-:W-:Y:S01]  /*4880*/  BSSY B0, `(.L_x_62) ;  /* 0x0000006000007945 */ /* 0x000fe20003800000 */
[----:B------:R-:W-:Y:S01]  /*4890*/  PLOP3.LUT P0, PT, P0, PT, PT, 0x8, 0x80 ;  /* 0x000000000080781c */ /* 0x000fe2000070e170 */
[----:B------:R-:W-:-:S12]  /*48a0*/  IMAD.MOV.U32 R8, RZ, RZ, -0x1 ;  /* 0xffffffffff087424 */ /* 0x000fd800078e00ff */
[----:B------:R-:W-:Y:S05]  /*48b0*/  WARPSYNC.COLLECTIVE R8, `(.L_x_63) ;  /* 0x0000000008087348 */ /* 0x000fea0003c00000 */
[----:B------:R-:W-:Y:S01]  /*48c0*/  VOTE.ANY P0, P0 ;  /* 0x0000000000ff7806 */ /* 0x000fe20000000100 */
[----:B------:R-:W-:-:S12]  /*48d0*/  ENDCOLLECTIVE ;  /* 0x000000000000791b */ /* 0x000fd80003800000 */
.L_x_63:
[----:B------:R-:W-:Y:S05]  /*48e0*/  BSYNC B0 ;  /* 0x0000000000007941 */ /* 0x000fea0003800000 */
.L_x_62:
[----:B------:R-:W-:Y:S05]  /*48f0*/  BRA `(.L_x_64) ;  /* 0xffffffe400787947 */ /* 0x000fea000383ffff */
.L_x_22:
[----:B------:R-:W-:Y:S01]  /*4900*/  BSSY B0, `(.L_x_65) ;  /* 0x0000006000007945 */ /* 0x000fe20003800000 */
[----:B------:R-:W-:Y:S01]  /*4910*/  PLOP3.LUT P0, PT, P0, PT, PT, 0x8, 0x80 ;  /* 0x000000000080781c */ /* 0x000fe2000070e170 */
[----:B------:R-:W-:-:S12]  /*4920*/  IMAD.MOV.U32 R8, RZ, RZ, -0x1 ;  /* 0xffffffffff087424 */ /* 0x000fd800078e00ff */
[----:B------:R-:W-:Y:S05]  /*4930*/  WARPSYNC.COLLECTIVE R8, `(.L_x_66) ;  /* 0x0000000008087348 */ /* 0x000fea0003c00000 */
[----:B------:R-:W-:Y:S01]  /*4940*/  VOTE.ANY P0, P0 ;  /* 0x0000000000ff7806 */ /* 0x000fe20000000100 */
[----:B------:R-:W-:-:S12]  /*4950*/  ENDCOLLECTIVE ;  /* 0x000000000000791b */ /* 0x000fd80003800000 */
.L_x_66:
[----:B------:R-:W-:Y:S05]  /*4960*/  BSYNC B0 ;  /* 0x0000000000007941 */ /* 0x000fea0003800000 */
.L_x_65:
[----:B------:R-:W-:Y:S05]  /*4970*/  BRA `(.L_x_67) ;  /* 0xffffffe4007c7947 */ /* 0x000fea000383ffff */
.L_x_24:
        /* <DEDUP_REMOVED lines=8> */
.L_x_69:
[----:B------:R-:W-:Y:S05]  /*4a00*/  BSYNC B0 ;  /* 0x0000000000007941 */ /* 0x000fea0003800000 */
.L_x_68:
[----:B------:R-:W-:Y:S01]  /*4a10*/  LOP3.LUT R8, R8, 0x80000000, R42, 0xec, !PT ;  /* 0x8000000008087812 */ /* 0x000fe200078eec2a */
[----:B------:R-:W-:Y:S02]  /*4a20*/  IMAD.MOV.U32 R10, RZ, RZ, 0x1 ;  /* 0x00000001ff0a7424 */ /* 0x000fe400078e00ff */
[----:B------:R-:W-:Y:S02]  /*4a30*/  VIADD R19, R35, 0x2 ;  /* 0x0000000223137836 */ /* 0x000fe40000000000 */
[----:B------:R-:W-:-:S05]  /*4a40*/  VIADD R9, R8, 0xffffffff ;  /* 0xffffffff08097836 */ /* 0x000fca0000000000 */
[----:B------:R-:W-:Y:S01]  /*4a50*/  LOP3.LUT R38, R8, R9, RZ, 0xc, !PT ;  /* 0x0000000908267212 */ /* 0x000fe200078e0cff */
[----:B------:R-:W-:-:S05]  /*4a60*/  IMAD.MOV.U32 R8, RZ, RZ, -0x1 ;  /* 0xffffffffff087424 */ /* 0x000fca00078e00ff */
[----:B------:R-:W0:Y:S02]  /*4a70*/  POPC R38, R38 ;  /* 0x0000002600267309 */ /* 0x000e240000000000 */
[----:B0-----:R-:W-:Y:S01]  /*4a80*/  IMAD.MOV.U32 R9, RZ, RZ, R38 ;  /* 0x000000ffff097224 */ /* 0x001fe200078e0026 */
[----:B------:R-:W-:-:S13]  /*4a90*/  ISETP.GT.AND P3, PT, R19, R38, PT ;  /* 0x000000261300720c */ /* 0x000fda0003f64270 */
[----:B------:R-:W-:Y:S05]  /*4aa0*/  WARPSYNC.COLLECTIVE R8, `(.L_x_70) ;  /* 0x0000000008087348 */ /* 0x000fea0003c00000 */
[----:B------:R0:W1:Y:S02]  /*4ab0*/  SHFL.DOWN P2, R16, R15, R10, R9 ;  /* 0x0800000a0f107389 */ /* 0x0000640000040009 */
[----:B01----:R-:W-:Y:S05]  /*4ac0*/  ENDCOLLECTIVE ;  /* 0x000000000000791b */ /* 0x003fea0003800000 */
.L_x_70:
        /* <DEDUP_REMOVED lines=8> */
.L_x_71:
[----:B------:R-:W-:Y:S01]  /*4b50*/  IMAD.MOV.U32 R10, RZ, RZ, 0x4 ;  /* 0x00000004ff0a7424 */ /* 0x000fe200078e00ff */
[----:B------:R-:W-:-:S05]  /*4b60*/  SEL R16, R16, RZ, !P3 ;  /* 0x000000ff10107207 */ /* 0x000fca0005800000 */
[----:B------:R-:W-:Y:S02]  /*4b70*/  IMAD.IADD R19, R17, 0x1, R16 ;  /* 0x0000000111137824 */ /* 0x000fe400078e0210 */
[----:B------:R-:W-:Y:S02]  /*4b80*/  VIADD R17, R35, 0x4 ;  /* 0x0000000423117836 */ /* 0x000fe40000000000 */
[----:B------:R-:W-:-:S03]  /*4b90*/  IMAD.MOV.U32 R15, RZ, RZ, R19 ;  /* 0x000000ffff0f7224 */ /* 0x000fc600078e0013 */
[----:B------:R-:W-:Y:S01]  /*4ba0*/  ISETP.GT.AND P3, PT, R17, R38, PT ;  /* 0x000000261100720c */ /* 0x000fe20003f64270 */
[----:B------:R-:W-:-:S12]  /*4bb0*/  VIADD R17, R35, 0x8 ;  /* 0x0000000823117836 */ /* 0x000fd80000000000 */
[----:B------:R-:W-:Y:S05]  /*4bc0*/  WARPSYNC.COLLECTIVE R8, `(.L_x_72) ;  /* 0x0000000008087348 */ /* 0x000fea0003c00000 */
[----:B------:R0:W1:Y:S02]  /*4bd0*/  SHFL.DOWN P2, R16, R15, R10, R9 ;  /* 0x0800000a0f107389 */ /* 0x0000640000040009 */
[----:B01----:R-:W-:Y:S05]  /*4be0*/  ENDCOLLECTIVE ;  /* 0x000000000000791b */ /* 0x003fea0003800000 */
.L_x_72:
[----:B------:R-:W-:Y:S01]  /*4bf0*/  IMAD.MOV.U32 R10, RZ, RZ, 0x8 ;  /* 0x00000008ff0a7424 */ /* 0x000fe200078e00ff */
[----:B------:R-:W-:Y:S02]  /*4c00*/  SEL R16, R16, RZ, !P3 ;  /* 0x000000ff10107207 */ /* 0x000fe40005800000 */
[----:B------:R-:W-:-:S03]  /*4c10*/  ISETP.GT.AND P3, PT, R17, R38, PT ;  /* 0x000000261100720c */ /* 0x000fc60003f64270 */
[----:B------:R-:W-:Y:S02]  /*4c20*/  IMAD.IADD R37, R19, 0x1, R16 ;  /* 0x0000000113257824 */ /* 0x000fe400078e0210 */
[----:B------:R-:W-:Y:S02]  /*4c30*/  VIADD R19, R35, 0x10 ;  /* 0x0000001023137836 */ /* 0x000fe40000000000 */
[----:B------:R-:W-:-:S07]  /*4c40*/  IMAD.MOV.U32 R15, RZ, RZ, R37 ;  /* 0x000000ffff0f7224 */ /* 0x000fce00078e0025 */
[----:B------:R-:W-:Y:S05]  /*4c50*/  WARPSYNC.COLLECTIVE R8, `(.L_x_73) ;  /* 0x0000000008087348 */ /* 0x000fea0003c00000 */
[----:B------:R0:W1:Y:S02]  /*4c60*/  SHFL.DOWN P2, R16, R15, R10, R9 ;  /* 0x0800000a0f107389 */ /* 0x0000640000040009 */
[----:B01----:R-:W-:Y:S05]  /*4c70*/  ENDCOLLECTIVE ;  /* 0x000000000000791b */ /* 0x003fea0003800000 */
.L_x_73:
[----:B------:R-:W-:Y:S01]  /*4c80*/  IMAD.MOV.U32 R10, RZ, RZ, 0x10 ;  /* 0x00000010ff0a7424 */ /* 0x000fe200078e00ff */
[----:B------:R-:W-:-:S05]  /*4c90*/  SEL R16, R16, RZ, !P3 ;  /* 0x000000ff10107207 */ /* 0x000fca0005800000 */
[----:B------:R-:W-:-:S04]  /*4ca0*/  IMAD.IADD R17, R37, 0x1, R16 ;  /* 0x0000000125117824 */ /* 0x000fc800078e0210 */
[----:B------:R-:W-:-:S07]  /*4cb0*/  IMAD.MOV.U32 R15, RZ, RZ, R17 ;  /* 0x000000ffff0f7224 */ /* 0x000fce00078e0011 */
[----:B------:R-:W-:Y:S05]  /*4cc0*/  WARPSYNC.COLLECTIVE R8, `(.L_x_74) ;  /* 0x0000000008087348 */ /* 0x000fea0003c00000 */
[----:B------:R0:W1:Y:S02]  /*4cd0*/  SHFL.DOWN P2, R16, R15, R10, R9 ;  /* 0x0800000a0f107389 */ /* 0x0000640000040009 */
[----:B01----:R-:W-:Y:S05]  /*4ce0*/  ENDCOLLECTIVE ;  /* 0x000000000000791b */ /* 0x003fea0003800000 */
.L_x_74:
        /* <DEDUP_REMOVED lines=10> */
.L_x_75:
[----:B------:R-:W-:Y:S05]  /*4d90*/  BRA `(.L_x_76) ;  /* 0xffffffe400107947 */ /* 0x000fea000383ffff */
.L_x_26:
[----:B------:R-:W-:Y:S01]  /*4da0*/  BSSY B0, `(.L_x_77) ;  /* 0x0000006000007945 */ /* 0x000fe20003800000 */
[----:B------:R-:W-:Y:S01]  /*4db0*/  PLOP3.LUT P0, PT, P0, PT, PT, 0x8, 0x80 ;  /* 0x000000000080781c */ /* 0x000fe2000070e170 */
[----:B------:R-:W-:-:S12]  /*4dc0*/  IMAD.MOV.U32 R8, RZ, RZ, -0x1 ;  /* 0xffffffffff087424 */ /* 0x000fd800078e00ff */
[----:B------:R-:W-:Y:S05]  /*4dd0*/  WARPSYNC.COLLECTIVE R8, `(.L_x_78) ;  /* 0x0000000008087348 */ /* 0x000fea0003c00000 */
[----:B------:R-:W-:Y:S01]  /*4de0*/  VOTE.ANY P0, P0 ;  /* 0x0000000000ff7806 */ /* 0x000fe20000000100 */
[----:B------:R-:W-:-:S12]  /*4df0*/  ENDCOLLECTIVE ;  /* 0x000000000000791b */ /* 0x000fd80003800000 */
.L_x_78:
[----:B------:R-:W-:Y:S05]  /*4e00*/  BSYNC B0 ;  /* 0x0000000000007941 */ /* 0x000fea0003800000 */
.L_x_77:
[----:B------:R-:W-:Y:S05]  /*4e10*/  BRA `(.L_x_79) ;  /* 0xffffffe400207947 */ /* 0x000fea000383ffff */
.L_x_28:
[----:B------:R-:W-:Y:S01]  /*4e20*/  BSSY B0, `(.L_x_80) ;  /* 0x0000006000007945 */ /* 0x000fe20003800000 */
[----:B------:R-:W-:Y:S01]  /*4e30*/  PLOP3.LUT P0, PT, P0, PT, PT, 0x8, 0x80 ;  /* 0x000000000080781c */ /* 0x000fe2000070e170 */
[----:B------:R-:W-:-:S12]  /*4e40*/  IMAD.MOV.U32 R8, RZ, RZ, -0x1 ;  /* 0xffffffffff087424 */ /* 0x000fd800078e00ff */
[----:B------:R-:W-:Y:S05]  /*4e50*/  WARPSYNC.COLLECTIVE R8, `(.L_x_81) ;  /* 0x0000000008087348 */ /* 0x000fea0003c00000 */
[----:B------:R-:W-:Y:S01]  /*4e60*/  VOTE.ANY P0, P0 ;  /* 0x0000000000ff7806 */ /* 0x000fe20000000100 */
[----:B------:R-:W-:-:S12]  /*4e70*/  ENDCOLLECTIVE ;  /* 0x000000000000791b */ /* 0x000fd80003800000 */
.L_x_81:
[----:B------:R-:W-:Y:S05]  /*4e80*/  BSYNC B0 ;  /* 0x0000000000007941 */ /* 0x000fea0003800000 */
.L_x_80:
[----:B------:R-:W-:Y:S05]  /*4e90*/  BRA `(.L_x_82) ;  /* 0xffffffe400247947 */ /* 0x000fea000383ffff */
.L_x_30:
[----:B------:R-:W-:Y:S01]  /*4ea0*/  BSSY B0, `(.L_x_83) ;  /* 0x0000006000007945 */ /* 0x000fe20003800000 */
[----:B------:R-:W-:Y:S01]  /*4eb0*/  PLOP3.LUT P2, PT, P0, PT, PT, 0x8, 0x80 ;  /* 0x000000000080781c */ /* 0x000fe2000074e170 */
[----:B------:R-:W-:-:S12]  /*4ec0*/  IMAD.MOV.U32 R8, RZ, RZ, -0x1 ;  /* 0xffffffffff087424 */ /* 0x000fd800078e00ff */
[----:B------:R-:W-:Y:S05]  /*4ed0*/  WARPSYNC.COLLECTIVE R8, `(.L_x_84) ;  /* 0x0000000008087348 */ /* 0x000fea0003c00000 */
[----:B------:R-:W-:Y:S01]  /*4ee0*/  VOTE.ANY R8, PT, P2 ;  /* 0x0000000000087806 */ /* 0x000fe200010e0100 */
[----:B------:R-:W-:Y:S06]  /*4ef0*/  ENDCOLLECTIVE ;  /* 0x000000000000791b */ /* 0x000fec0003800000 */
.L_x_84:
[----:B------:R-:W-:Y:S05]  /*4f00*/  BSYNC B0 ;  /* 0x0000000000007941 */ /* 0x000fea0003800000 */
.L_x_83:
        /* <DEDUP_REMOVED lines=10> */
.L_x_85:
[----:B------:R-:W-:Y:S01]  /*4fb0*/  ISETP.GE.AND P0, PT, R35, R9, PT ;  /* 0x000000092300720c */ /* 0x000fe20003f06270 */
[----:B------:R-:W-:-:S03]  /*4fc0*/  IMAD.MOV.U32 R10, RZ, RZ, 0x2 ;  /* 0x00000002ff0a7424 */ /* 0x000fc600078e00ff */
[----:B------:R-:W-:-:S05]  /*4fd0*/  SEL R16, R16, RZ, !P0 ;  /* 0x000000ff10107207 */ /* 0x000fca0004000000 */
[----:B------:R-:W-:Y:S02]  /*4fe0*/  IMAD.IADD R44, R16, 0x1, R15 ;  /* 0x00000001102c7824 */ /* 0x000fe400078e020f */
[----:B------:R-:W-:Y:S02]  /*4ff0*/  VIADD R16, R35, 0x2 ;  /* 0x0000000223107836 */ /* 0x000fe40000000000 */
[----:B------:R-:W-:-:S03]  /*5000*/  IMAD.MOV.U32 R15, RZ, RZ, R44 ;  /* 0x000000ffff0f7224 */ /* 0x000fc600078e002c */
[----:B------:R-:W-:-:S13]  /*5010*/  ISETP.GT.AND P0, PT, R16, R9, PT ;  /* 0x000000091000720c */ /* 0x000fda0003f04270 */
[----:B------:R-:W-:Y:S05]  /*5020*/  WARPSYNC.COLLECTIVE R8, `(.L_x_86) ;  /* 0x0000000008087348 */ /* 0x000fea0003c00000 */
[----:B------:R0:W1:Y:S02]  /*5030*/  SHFL.DOWN P2, R16, R15, R10, R9 ;  /* 0x0800000a0f107389 */ /* 0x0000640000040009 */
[----:B01----:R-:W-:Y:S05]  /*5040*/  ENDCOLLECTIVE ;  /* 0x000000000000791b */ /* 0x003fea0003800000 */
.L_x_86:
[----:B------:R-:W-:Y:S01]  /*5050*/  IMAD.MOV.U32 R10, RZ, RZ, 0x4 ;  /* 0x00000004ff0a7424 */ /* 0x000fe200078e00ff */
[----:B------:R-:W-:Y:S01]  /*5060*/  SEL R17, R16, RZ, !P0 ;  /* 0x000000ff10117207 */ /* 0x000fe20004000000 */
[----:B------:R-:W-:-:S04]  /*5070*/  VIADD R16, R35, 0x4 ;  /* 0x0000000423107836 */ /* 0x000fc80000000000 */
[----:B------:R-:W-:Y:S01]  /*5080*/  IMAD.IADD R17, R44, 0x1, R17 ;  /* 0x000000012c117824 */ /* 0x000fe200078e0211 */
[----:B------:R-:W-:-:S03]  /*5090*/  ISETP.GT.AND P0, PT, R16, R9, PT ;  /* 0x000000091000720c */ /* 0x000fc60003f04270 */
[----:B------:R-:W-:-:S10]  /*50a0*/  IMAD.MOV.U32 R15, RZ, RZ, R17 ;  /* 0x000000ffff0f7224 */ /* 0x000fd400078e0011 */
[----:B------:R-:W-:Y:S05]  /*50b0*/  WARPSYNC.COLLECTIVE R8, `(.L_x_87) ;  /* 0x0000000008087348 */ /* 0x000fea0003c00000 */
[----:B------:R0:W1:Y:S02]  /*50c0*/  SHFL.DOWN P2, R16, R15, R10, R9 ;  /* 0x0800000a0f107389 */ /* 0x0000640000040009 */
[----:B01----:R-:W-:Y:S05]  /*50d0*/  ENDCOLLECTIVE ;  /* 0x000000000000791b */ /* 0x003fea0003800000 */
.L_x_87:
[----:B------:R-:W-:Y:S01]  /*50e0*/  IMAD.MOV.U32 R10, RZ, RZ, 0x8 ;  /* 0x00000008ff0a7424 */ /* 0x000fe200078e00ff */
[----:B------:R-:W-:-:S05]  /*50f0*/  SEL R16, R16, RZ, !P0 ;  /* 0x000000ff10107207 */ /* 0x000fca0004000000 */
[----:B------:R-:W-:Y:S02]  /*5100*/  IMAD.IADD R45, R17, 0x1, R16 ;  /* 0x00000001112d7824 */ /* 0x000fe400078e0210 */
[C---:B------:R-:W-:Y:S02]  /*5110*/  VIADD R16, R35.reuse, 0x8 ;  /* 0x0000000823107836 */ /* 0x040fe40000000000 */
[----:B------:R-:W-:Y:S02]  /*5120*/  IMAD.MOV.U32 R15, RZ, RZ, R45 ;  /* 0x000000ffff0f7224 */ /* 0x000fe400078e002d */
[----:B------:R-:W-:Y:S01]  /*5130*/  VIADD R17, R35, 0x10 ;  /* 0x0000001023117836 */ /* 0x000fe20000000000 */
[----:B------:R-:W-:-:S13]  /*5140*/  ISETP.GT.AND P0, PT, R16, R9, PT ;  /* 0x000000091000720c */ /* 0x000fda0003f04270 */
[----:B------:R-:W-:Y:S05]  /*5150*/  WARPSYNC.COLLECTIVE R8, `(.L_x_88) ;  /* 0x0000000008087348 */ /* 0x000fea0003c00000 */
[----:B------:R0:W1:Y:S02]  /*5160*/  SHFL.DOWN P2, R16, R15, R10, R9 ;  /* 0x0800000a0f107389 */ /* 0x0000640000040009 */
[----:B01----:R-:W-:Y:S05]  /*5170*/  ENDCOLLECTIVE ;  /* 0x000000000000791b */ /* 0x003fea0003800000 */
.L_x_88:
[----:B------:R-:W-:Y:S01]  /*5180*/  IMAD.MOV.U32 R10, RZ, RZ, 0x10 ;  /* 0x00000010ff0a7424 */ /* 0x000fe200078e00ff */
[----:B------:R-:W-:Y:S02]  /*5190*/  SEL R16, R16, RZ, !P0 ;  /* 0x000000ff10107207 */ /* 0x000fe40004000000 */
[----:B------:R-:W-:-:S03]  /*51a0*/  ISETP.GT.AND P0, PT, R17, R9, PT ;  /* 0x000000091100720c */ /* 0x000fc60003f04270 */
[----:B------:R-:W-:-:S04]  /*51b0*/  IMAD.IADD R44, R45, 0x1, R16 ;  /* 0x000000012d2c7824 */ /* 0x000fc800078e0210 */
[----:B------:R-:W-:-:S07]  /*51c0*/  IMAD.MOV.U32 R15, RZ, RZ, R44 ;  /* 0x000000ffff0f7224 */ /* 0x000fce00078e002c */
[----:B------:R-:W-:Y:S05]  /*51d0*/  WARPSYNC.COLLECTIVE R8, `(.L_x_89) ;  /* 0x0000000008087348 */ /* 0x000fea0003c00000 */
[----:B------:R0:W1:Y:S02]  /*51e0*/  SHFL.DOWN P2, R16, R15, R10, R9 ;  /* 0x0800000a0f107389 */ /* 0x0000640000040009 */
[----:B01----:R-:W-:Y:S05]  /*51f0*/  ENDCOLLECTIVE ;  /* 0x000000000000791b */ /* 0x003fea0003800000 */
.L_x_89:
[----:B------:R-:W-:Y:S02]  /*5200*/  SEL R16, R16, RZ, !P0 ;  /* 0x000000ff10107207 */ /* 0x000fe40004000000 */
[----:B------:R-:W-:Y:S02]  /*5210*/  ISETP.NE.AND P0, PT, R14, 0x65, PT ;  /* 0x000000650e00780c */ /* 0x000fe40003f05270 */
[----:B------:R-:W-:-:S11]  /*5220*/  IADD3 R19, PT, PT, R44, R16, R19 ;  /* 0x000000102c137210 */ /* 0x000fd60007ffe013 */
[----:B------:R-:W-:Y:S05]  /*5230*/  WARPSYNC.COLLECTIVE R8, `(.L_x_90) ;  /* 0x0000000008087348 */ /* 0x000fea0003c00000 */
[----:B------:R-:W-:Y:S01]  /*5240*/  VOTE.ALL P0, P0 ;  /* 0x0000000000ff7806 */ /* 0x000fe20000000000 */
[----:B------:R-:W-:-:S12]  /*5250*/  ENDCOLLECTIVE ;  /* 0x000000000000791b */ /* 0x000fd80003800000 */
.L_x_90:
[----:B------:R-:W-:Y:S05]  /*5260*/  BRA `(.L_x_91) ;  /* 0xffffffe000c07947 */ /* 0x000fea000383ffff */
.L_x_92:
[----:B------:R-:W-:-:S00]  /*5270*/  BRA `(.L_x_92) ;  /* 0xfffffffc00fc7947 */ /* 0x000fc0000383ffff */
[----:B------:R-:W-:-:S00]  /*5280*/  NOP ;  /* 0x0000000000007918 */ /* 0x000fc00000000000 */
[----:B------:R-:W-:-:S00]  /*5290*/  NOP ;  /* 0x0000000000007918 */ /* 0x000fc00000000000 */
[----:B------:R-:W-:-:S00]  /*52a0*/  NOP ;  /* 0x0000000000007918 */ /* 0x000fc00000000000 */
[----:B------:R-:W-:-:S00]  /*52b0*/  NOP ;  /* 0x0000000000007918 */ /* 0x000fc00000000000 */
[----:B------:R-:W-:-:S00]  /*52c0*/  NOP ;  /* 0x0000000000007918 */ /* 0x000fc00000000000 */
[----:B------:R-:W-:-:S00]  /*52d0*/  NOP ;  /* 0x0000000000007918 */ /* 0x000fc00000000000 */
[----:B------:R-:W-:-:S00]  /*52e0*/  NOP ;  /* 0x0000000000007918 */ /* 0x000fc00000000000 */
[----:B------:R-:W-:-:S00]  /*52f0*/  NOP ;  /* 0x0000000000007918 */ /* 0x000fc00000000000 */
.L_x_188:


//--------------------- .text._ZN3cub18CUB_300001_SM_10006detail4scan16DeviceScanKernelINS2_10policy_hubIjjjjN4cuda3std3__44plusIvEEE10Policy1000EN6thrust24THRUST_300001_SM_1000_NS10device_ptrIjEESF_NS0_13ScanTileStateIjLb1EEES9_NS0_8NullTypeEjjLb0ESI_EEvT0_T1_T2_iT3_T4_T5_ --------------------------
	.section	.text._ZN3cub18CUB_300001_SM_10006detail4scan16DeviceScanKernelINS2_10policy_hubIjjjjN4cuda3std3__44plusIvEEE10Policy1000EN6thrust24THRUST_300001_SM_1000_NS10device_ptrIjEESF_NS0_13ScanTileStateIjLb1EEES9_NS0_8NullTypeEjjLb0ESI_EEvT0_T1_T2_iT3_T4_T5_,"ax",@progbits
	.align	128
        .global         _ZN3cub18CUB_300001_SM_10006detail4scan16DeviceScanKernelINS2_10policy_hubIjjjjN4cuda3std3__44plusIvEEE10Policy1000EN6thrust24THRUST_300001_SM_1000_NS10device_ptrIjEESF_NS0_13ScanTileStateIjLb1EEES9_NS0_8NullTypeEjjLb0ESI_EEvT0_T1_T2_iT3_T4_T5_
        .type           _ZN3cub18CUB_300001_SM_10006detail4scan16DeviceScanKernelINS2_10policy_hubIjjjjN4cuda3std3__44plusIvEEE10Policy1000EN6thrust24THRUST_300001_SM_1000_NS10device_ptrIjEESF_NS0_13ScanTileStateIjLb1EEES9_NS0_8NullTypeEjjLb0ESI_EEvT0_T1_T2_iT3_T4_T5_,@function
        .size           _ZN3cub18CUB_300001_SM_10006detail4scan16DeviceScanKernelINS2_10policy_hubIjjjjN4cuda3std3__44plusIvEEE10Policy1000EN6thrust24THRUST_300001_SM_1000_NS10device_ptrIjEESF_NS0_13ScanTileStateIjLb1EEES9_NS0_8NullTypeEjjLb0ESI_EEvT0_T1_T2_iT3_T4_T5_,(.L_x_189 - _ZN3cub18CUB_300001_SM_10006detail4scan16DeviceScanKernelINS2_10policy_hubIjjjjN4cuda3std3__44plusIvEEE10Policy1000EN6thrust24THRUST_300001_SM_1000_NS10device_ptrIjEESF_NS0_13ScanTileStateIjLb1EEES9_NS0_8NullTypeEjjLb0ESI_EEvT0_T1_T2_iT3_T4_T5_)
        .other          _ZN3cub18CUB_300001_SM_10006detail4scan16DeviceScanKernelINS2_10policy_hubIjjjjN4cuda3std3__44plusIvEEE10Policy1000EN6thrust24THRUST_300001_SM_1000_NS10device_ptrIjEESF_NS0_13ScanTileStateIjLb1EEES9_NS0_8NullTypeEjjLb0ESI_EEvT0_T1_T2_iT3_T4_T5_,@"STO_CUDA_ENTRY STV_DEFAULT"
_ZN3cub18CUB_300001_SM_10006detail4scan16DeviceScanKernelINS2_10policy_hubIjjjjN4cuda3std3__44plusIvEEE10Policy1000EN6thrust24THRUST_300001_SM_1000_NS10device_ptrIjEESF_NS0_13ScanTileStateIjLb1EEES9_NS0_8NullTypeEjjLb0ESI_EEvT0_T1_T2_iT3_T4_T5_:
.text._ZN3cub18CUB_300001_SM_10006detail4scan16DeviceScanKernelINS2_10policy_hubIjjjjN4cuda3std3__44plusIvEEE10Policy1000EN6thrust24THRUST_300001_SM_1000_NS10device_ptrIjEESF_NS0_13ScanTileStateIjLb1EEES9_NS0_8NullTypeEjjLb0ESI_EEvT0_T1_T2_iT3_T4_T5_:
[----:B------:R-:W-:Y:S08]  /*0000*/  LDC R1, c[0x0][0x37c] ;  /* 0x0000df00ff017b82 */ /* 0x000ff00000000800 */
[----:B------:R-:W0:Y:S01]  /*0010*/  S2UR UR4, SR_CTAID.X ;  /* 0x00000000000479c3 */ /* 0x000e220000002500 */
[----:B------:R-:W1:Y:S01]  /*0020*/  LDCU UR5, c[0x0][0x3a0] ;  /* 0x00007400ff0577ac */ /* 0x000e620008000800 */
[----:B------:R-:W2:Y:S06]  /*0030*/  LDCU.64 UR8, c[0x0][0x358] ;  /* 0x00006b00ff0877ac */ /* 0x000eac0008000a00 */
[----:B------:R-:W0:Y:S02]  /*0040*/  LDC R42, c[0x0][0x398] ;  /* 0x0000e600ff2a7b82 */ /* 0x000e240000000800 */
[----:B0-----:R-:W-:-:S04]  /*0050*/  VIADD R42, R42, UR4 ;  /* 0x000000042a2a7c36 */ /* 0x001fc80008000000 */
[----:B------:R-:W-:-:S05]  /*0060*/  IMAD R3, R42, 0x2100, RZ ;  /* 0x000021002a037824 */ /* 0x000fca00078e02ff */
[----:B-1----:R-:W-:-:S04]  /*0070*/  IADD3 R0, PT, PT, -R3, UR5, RZ ;  /* 0x0000000503007c10 */ /* 0x002fc8000fffe1ff */
[----:B------:R-:W-:-:S13]  /*0080*/  ISETP.GE.U32.AND P0, PT, R0, 0x2101, PT ;  /* 0x000021010000780c */ /* 0x000fda0003f06070 */
[----:B--2---:R-:W-:Y:S05]  /*0090*/  @!P0 BRA `(.L_x_93) ;  /* 0x0000001c00a88947 */ /* 0x004fea0003800000 */
[----:B------:R-:W0:Y:S01]  /*00a0*/  S2R R16, SR_TID.X ;  /* 0x0000000000107919 */ /* 0x000e220000002100 */
[----:B------:R-:W1:Y:S01]  /*00b0*/  LDCU.64 UR4, c[0x0][0x380] ;  /* 0x00007000ff0477ac */ /* 0x000e620008000a00 */
[C---:B0-----:R-:W-:Y:S02]  /*00c0*/  LOP3.LUT R0, R16.reuse, 0x1f, RZ, 0xc0, !PT ;  /* 0x0000001f10007812 */ /* 0x041fe400078ec0ff */
[----:B------:R-:W-:-:S05]  /*00d0*/  LOP3.LUT R5, R16, 0x3e0, RZ, 0xc0, !PT ;  /* 0x000003e010057812 */ /* 0x000fca00078ec0ff */
[----:B------:R-:W-:-:S05]  /*00e0*/  IMAD R0, R5, 0x16, R0 ;  /* 0x0000001605007824 */ /* 0x000fca00078e0200 */
[----:B------:R-:W-:-:S05]  /*00f0*/  IADD3 R0, P0, PT, R3, R0, RZ ;  /* 0x0000000003007210 */ /* 0x000fca0007f1e0ff */
[----:B------:R-:W-:Y:S02]  /*0100*/  IMAD.X R3, RZ, RZ, RZ, P0 ;  /* 0x000000ffff037224 */ /* 0x000fe400000e06ff */
        /* <DEDUP_REMOVED lines=30> */
[----:B------:R-:W-:Y:S01]  /*02f0*/  ISETP.NE.AND P0, PT, R42, RZ, PT ;  /* 0x000000ff2a00720c */ /* 0x000fe20003f05270 */
        /* <DEDUP_REMOVED lines=28> */
[----:B------:R0:W1:Y:S04]  /*04c0*/  LDS.64 R36, [R27] ;  /* 0x000000001b247984 */ /* 0x0000680000000a00 */
[----:B------:R0:W2:Y:S04]  /*04d0*/  LDS.64 R34, [R27+0x8] ;  /* 0x000008001b227984 */ /* 0x0000a80000000a00 */
[----:B------:R0:W3:Y:S04]  /*04e0*/  LDS.64 R32, [R27+0x10] ;  /* 0x000010001b207984 */ /* 0x0000e80000000a00 */
[----:B------:R0:W4:Y:S04]  /*04f0*/  LDS.64 R18, [R27+0x18] ;  /* 0x000018001b127984 */ /* 0x0001280000000a00 */
[----:B------:R0:W0:Y:S04]  /*0500*/  LDS.64 R14, [R27+0x20] ;  /* 0x000020001b0e7984 */ /* 0x0000280000000a00 */
[----:B------:R0:W0:Y:S04]  /*0510*/  LDS.64 R12, [R27+0x28] ;  /* 0x000028001b0c7984 */ /* 0x0000280000000a00 */
[----:B------:R0:W0:Y:S04]  /*0520*/  LDS.64 R10, [R27+0x30] ;  /* 0x000030001b0a7984 */ /* 0x0000280000000a00 */
[----:B------:R0:W0:Y:S04]  /*0530*/  LDS.64 R8, [R27+0x38] ;  /* 0x000038001b087984 */ /* 0x0000280000000a00 */
[----:B------:R0:W0:Y:S04]  /*0540*/  LDS.64 R6, [R27+0x40] ;  /* 0x000040001b067984 */ /* 0x0000280000000a00 */
[----:B------:R0:W0:Y:S04]  /*0550*/  LDS.64 R4, [R27+0x48] ;  /* 0x000048001b047984 */ /* 0x0000280000000a00 */
[----:B------:R0:W0:Y:S01]  /*0560*/  LDS.64 R2, [R27+0x50] ;  /* 0x000050001b027984 */ /* 0x0000220000000a00 */
[----:B------:R-:W-:Y:S06]  /*0570*/  BAR.SYNC.DEFER_BLOCKING 0x0 ;  /* 0x0000000000007b1d */ /* 0x000fec0000010000 */
[----:B-1----:R-:W-:Y:S05]  /*0580*/  @P0 BRA `(.L_x_95) ;  /* 0x00000004001c0947 */ /* 0x002fea0003800000 */
[----:B0-2---:R-:W-:Y:S02]  /*0590*/  IADD3 R17, PT, PT, R34, R37, R36 ;  /* 0x0000002522117210 */ /* 0x005fe40007ffe024 */
[C---:B------:R-:W-:Y:S02]  /*05a0*/  ISETP.NE.AND P1, PT, R39.reuse, 0x1f, PT ;  /* 0x0000001f2700780c */ /* 0x040fe40003f25270 */
[----:B---3--:R-:W-:Y:S02]  /*05b0*/  IADD3 R17, PT, PT, R32, R35, R17 ;  /* 0x0000002320117210 */ /* 0x008fe40007ffe011 */
[----:B------:R-:W-:Y:S02]  /*05c0*/  ISETP.GE.U32.AND P2, PT, R16, 0x20, PT ;  /* 0x000000201000780c */ /* 0x000fe40003f46070 */
[----:B----4-:R-:W-:Y:S02]  /*05d0*/  IADD3 R17, PT, PT, R18, R33, R17 ;  /* 0x0000002112117210 */ /* 0x010fe40007ffe011 */
[----:B------:R-:W-:-:S02]  /*05e0*/  ISETP.NE.AND P3, PT, R39, RZ, PT ;  /* 0x000000ff2700720c */ /* 0x000fc40003f65270 */
[----:B------:R-:W-:-:S03]  /*05f0*/  IADD3 R17, PT, PT, R14, R19, R17 ;  /* 0x000000130e117210 */ /* 0x000fc60007ffe011 */
[----:B------:R-:W-:Y:S02]  /*0600*/  @!P1 LEA R43, R40, UR4, 0x2 ;  /* 0x00000004282b9c11 */ /* 0x000fe4000f8e10ff */
[----:B------:R-:W-:-:S04]  /*0610*/  IADD3 R17, PT, PT, R12, R15, R17 ;  /* 0x0000000f0c117210 */ /* 0x000fc80007ffe011 */
[----:B------:R-:W-:-:S04]  /*0620*/  IADD3 R17, PT, PT, R10, R13, R17 ;  /* 0x0000000d0a117210 */ /* 0x000fc80007ffe011 */
[----:B------:R-:W-:-:S04]  /*0630*/  IADD3 R17, PT, PT, R8, R11, R17 ;  /* 0x0000000b08117210 */ /* 0x000fc80007ffe011 */
[----:B------:R-:W-:-:S04]  /*0640*/  IADD3 R17, PT, PT, R6, R9, R17 ;  /* 0x0000000906117210 */ /* 0x000fc80007ffe011 */
[----:B------:R-:W-:-:S04]  /*0650*/  IADD3 R17, PT, PT, R4, R7, R17 ;  /* 0x0000000704117210 */ /* 0x000fc80007ffe011 */
[----:B------:R-:W-:-:S05]  /*0660*/  IADD3 R20, PT, PT, R2, R5, R17 ;  /* 0x0000000502147210 */ /* 0x000fca0007ffe011 */
[----:B------:R-:W-:-:S05]  /*0670*/  IMAD.IADD R17, R3, 0x1, R20 ;  /* 0x0000000103117824 */ /* 0x000fca00078e0214 */
        /* <DEDUP_REMOVED lines=10> */
[----:B------:R-:W-:-:S04]  /*0720*/  ISETP.NE.AND P0, PT, R40, 0x2, PT ;  /* 0x000000022800780c */ /* 0x000fc80003f05270 */
        /* <DEDUP_REMOVED lines=8> */
[----:B------:R-:W-:Y:S01]  /*07b0*/  SEL R20, R21, R20, !P0 ;  /* 0x0000001415147207 */ /* 0x000fe20004000000 */
[----:B------:R-:W-:Y:S01]  /*07c0*/  IMAD.IADD R21, R42, 0x1, -R17 ;  /* 0x000000012a157824 */ /* 0x000fe200078e0a11 */
[----:B------:R-:W-:Y:S01]  /*07d0*/  ISETP.NE.AND P0, PT, R40, 0x3, PT ;  /* 0x000000032800780c */ /* 0x000fe20003f05270 */
[----:B------:R-:W-:-:S03]  /*07e0*/  IMAD.IADD R23, R23, 0x1, R22 ;  /* 0x0000000117177824 */ /* 0x000fc600078e0216 */
[----:B------:R-:W-:Y:S01]  /*07f0*/  SEL R20, R22, R20, !P0 ;  /* 0x0000001416147207 */ /* 0x000fe20004000000 */
[----:B-1----:R-:W-:Y:S01]  /*0800*/  IMAD.IADD R24, R23, 0x1, R24 ;  /* 0x0000000117187824 */ /* 0x002fe200078e0218 */
[C---:B------:R-:W-:Y:S02]  /*0810*/  ISETP.NE.AND P0, PT, R40.reuse, 0x4, PT ;  /* 0x000000042800780c */ /* 0x040fe40003f05270 */
[----:B------:R-:W-:Y:S01]  /*0820*/  SEL R17, R21, RZ, P3 ;  /* 0x000000ff15117207 */ /* 0x000fe20001800000 */
        /* <DEDUP_REMOVED lines=18> */
[----:B------:R-:W-:Y:S02]  /*0950*/  ISETP.NE.AND P1, PT, R40, 0xb, PT ;  /* 0x0000000b2800780c */ /* 0x000fe40003f25270 */
[----:B------:R-:W-:Y:S02]  /*0960*/  SEL R20, R29, R20, !P0 ;  /* 0x000000141d147207 */ /* 0x000fe40004000000 */
[----:B------:R-:W-:-:S02]  /*0970*/  ISETP.NE.AND P0, PT, R16, RZ, PT ;  /* 0x000000ff1000720c */ /* 0x000fc40003f05270 */
[----:B------:R-:W-:-:S05]  /*0980*/  SEL R20, R30, R20, !P1 ;  /* 0x000000141e147207 */ /* 0x000fca0004800000 */
[----:B------:R-:W-:-:S06]  /*0990*/  @P2 IMAD.IADD R21, R20, 0x1, R17 ;  /* 0x0000000114152824 */ /* 0x000fcc00078e0211 */
[----:B------:R-:W-:Y:S05]  /*09a0*/  @P0 BRA `(.L_x_96) ;  /* 0x0000000c00f00947 */ /* 0x000fea0003800000 */
[----:B------:R-:W0:Y:S01]  /*09b0*/  LDC.64 R16, c[0x0][0x390] ;  /* 0x0000e400ff107b82 */ /* 0x000e220000000a00 */
[----:B------:R-:W-:Y:S02]  /*09c0*/  IMAD.MOV.U32 R30, RZ, RZ, 0x65 ;  /* 0x00000065ff1e7424 */ /* 0x000fe400078e00ff */
[----:B------:R-:W-:-:S03]  /*09d0*/  IMAD.MOV.U32 R21, RZ, RZ, RZ ;  /* 0x000000ffff157224 */ /* 0x000fc600078e00ff */
[----:B0-----:R0:W-:Y:S01]  /*09e0*/  ST.E.64.STRONG.GPU desc[UR8][R16.64+0x100], R30 ;  /* 0x0001001e10007985 */ /* 0x0011e2000c10fb08 */
[----:B------:R-:W-:Y:S05]  /*09f0*/  BRA `(.L_x_96) ;  /* 0x0000000c00dc7947 */ /* 0x000fea0003800000 */
.L_x_95:
[----:B0-2---:R-:W-:Y:S02]  /*0a00*/  IADD3 R17, PT, PT, R34, R37, R36 ;  /* 0x0000002522117210 */ /* 0x005fe40007ffe024 */
[C---:B------:R-:W-:Y:S02]  /*0a10*/  ISETP.NE.AND P1, PT, R39.reuse, 0x1f, PT ;  /* 0x0000001f2700780c */ /* 0x040fe40003f25270 */
[----:B---3--:R-:W-:Y:S02]  /*0a20*/  IADD3 R17, PT, PT, R32, R35, R17 ;  /* 0x0000002320117210 */ /* 0x008fe40007ffe011 */
[----:B------:R-:W-:Y:S02]  /*0a30*/  ISETP.NE.AND P2, PT, R39, RZ, PT ;  /* 0x000000ff2700720c */ /* 0x000fe40003f45270 */
[----:B----4-:R-:W-:-:S04]  /*0a40*/  IADD3 R17, PT, PT, R18, R33, R17 ;  /* 0x0000002112117210 */ /* 0x010fc80007ffe011 */
        /* <DEDUP_REMOVED lines=56> */
[----:B------:R-:W-:-:S02]  /*0dd0*/  ISETP.GT.U32.AND P0, PT, R16, 0x1f, PT ;  /* 0x0000001f1000780c */ /* 0x000fc40003f04070 */
[----:B------:R-:W-:Y:S02]  /*0de0*/  SEL R20, R30, R20, !P1 ;  /* 0x000000141e147207 */ /* 0x000fe40004800000 */
[----:B------:R-:W-:-:S03]  /*0df0*/  ISETP.GE.U32.AND P1, PT, R16, 0x20, PT ;  /* 0x000000201000780c */ /* 0x000fc60003f26070 */
[----:B------:R-:W-:-:S05]  /*0e00*/  IMAD.IADD R20, R20, 0x1, R21 ;  /* 0x0000000114147824 */ /* 0x000fca00078e0215 */
[----:B------:R-:W-:Y:S01]  /*0e10*/  SEL R23, R17, R20, !P1 ;  /* 0x0000001411177207 */ /* 0x000fe20004800000 */
[----:B------:R-:W-:Y:S06]  /*0e20*/  @P0 BRA `(.L_x_97) ;  /* 0x0000000800a80947 */ /* 0x000fec0003800000 */
[----:B------:R-:W0:Y:S01]  /*0e30*/  LDC.64 R20, c[0x0][0x390] ;  /* 0x0000e400ff147b82 */ /* 0x000e220000000a00 */
[----:B------:R-:W-:Y:S02]  /*0e40*/  ISETP.NE.AND P1, PT, R16, RZ, PT ;  /* 0x000000ff1000720c */ /* 0x000fe40003f25270 */
[----:B------:R-:W-:-:S05]  /*0e50*/  LOP3.LUT R17, RZ, R16, RZ, 0x33, !PT ;  /* 0x00000010ff117212 */ /* 0x000fca00078e33ff */
[----:B------:R-:W-:-:S06]  /*0e60*/  IMAD.IADD R24, R42, 0x1, R17 ;  /* 0x000000012a187824 */ /* 0x000fcc00078e0211 */
        /* <DEDUP_REMOVED lines=11> */
.L_x_127:
[----:B------:R-:W-:Y:S05]  /*0f20*/  @!P0 BRA `(.L_x_99) ;  /* 0x0000000000748947 */ /* 0x000fea0003800000 */
[----:B------:R-:W-:-:S07]  /*0f30*/  IMAD.MOV.U32 R22, RZ, RZ, 0x3b8 ;  /* 0x000003b8ff167424 */ /* 0x000fce00078e00ff */
.L_x_101:
[----:B------:R-:W-:Y:S02]  /*0f40*/  VIADD R25, R22, 0x1 ;  /* 0x0000000116197836 */ /* 0x000fe40000000000 */
[----:B------:R-:W-:Y:S02]  /*0f50*/  IMAD R42, R42, 0x41a7, RZ ;  /* 0x000041a72a2a7824 */ /* 0x000fe400078e02ff */
[----:B------:R-:W0:Y:S01]  /*0f60*/  I2F.U32.RP R28, R25 ;  /* 0x00000019001c7306 */ /* 0x000e220000209000 */
[----:B------:R-:W-:Y:S01]  /*0f70*/  IMAD.MOV R29, RZ, RZ, -R25 ;  /* 0x000000ffff1d7224 */ /* 0x000fe200078e0a19 */
[----:B------:R-:W-:Y:S02]  /*0f80*/  ISETP.NE.U32.AND P2, PT, R25, RZ, PT ;  /* 0x000000ff1900720c */ /* 0x000fe40003f45070 */
[----:B------:R-:W-:-:S04]  /*0f90*/  LOP3.LUT R42, R42, 0x7fffffff, RZ, 0xc0, !PT ;  /* 0x7fffffff2a2a7812 */ /* 0x000fc800078ec0ff */
[----:B0-----:R-:W0:Y:S02]  /*0fa0*/  MUFU.RCP R28, R28 ;  /* 0x0000001c001c7308 */ /* 0x001e240000001000 */
[----:B0-----:R-:W-:-:S06]  /*0fb0*/  VIADD R20, R28, 0xffffffe ;  /* 0x0ffffffe1c147836 */ /* 0x001fcc0000000000 */
[----:B------:R0:W1:Y:S02]  /*0fc0*/  F2I.FTZ.U32.TRUNC.NTZ R21, R20 ;  /* 0x0000001400157305 */ /* 0x000064000021f000 */
[----:B0-----:R-:W-:Y:S02]  /*0fd0*/  IMAD.MOV.U32 R20, RZ, RZ, RZ ;  /* 0x000000ffff147224 */ /* 0x001fe400078e00ff */
[----:B-1----:R-:W-:-:S04]  /*0fe0*/  IMAD R29, R29, R21, RZ ;  /* 0x000000151d1d7224 */ /* 0x002fc800078e02ff */
[----:B------:R-:W-:-:S06]  /*0ff0*/  IMAD.HI.U32 R21, R21, R29, R20 ;  /* 0x0000001d15157227 */ /* 0x000fcc00078e0014 */
[----:B------:R-:W-:-:S04]  /*1000*/  IMAD.HI.U32 R21, R21, R42, RZ ;  /* 0x0000002a15157227 */ /* 0x000fc800078e00ff */
[----:B------:R-:W-:-:S04]  /*1010*/  IMAD.MOV R21, RZ, RZ, -R21 ;  /* 0x000000ffff157224 */ /* 0x000fc800078e0a15 */
[----:B------:R-:W-:-:S05]  /*1020*/  IMAD R28, R25, R21, R42 ;  /* 0x00000015191c7224 */ /* 0x000fca00078e022a */
[----:B------:R-:W-:-:S13]  /*1030*/  ISETP.GE.U32.AND P0, PT, R28, R25, PT ;  /* 0x000000191c00720c */ /* 0x000fda0003f06070 */
[----:B------:R-:W-:-:S05]  /*1040*/  @P0 IMAD.IADD R28, R28, 0x1, -R25 ;  /* 0x000000011c1c0824 */ /* 0x000fca00078e0a19 */
[----:B------:R-:W-:-:S13]  /*1050*/  ISETP.GE.U32.AND P0, PT, R28, R25, PT ;  /* 0x000000191c00720c */ /* 0x000fda0003f06070 */
[----:B------:R-:W-:Y:S01]  /*1060*/  @P0 IMAD.IADD R28, R28, 0x1, -R25 ;  /* 0x000000011c1c0824 */ /* 0x000fe200078e0a19 */
[----:B------:R-:W-:-:S04]  /*1070*/  @!P2 LOP3.LUT R28, RZ, R25, RZ, 0x33, !PT ;  /* 0x00000019ff1ca212 */ /* 0x000fc800078e33ff */
[----:B------:R-:W-:Y:S05]  /*1080*/  NANOSLEEP R28 ;  /* 0x0000001c0000735d */ /* 0x000fea0003800000 */
[----:B------:R-:W2:Y:S01]  /*1090*/  LD.E.64.STRONG.GPU R28, desc[UR8][R16.64+0x100] ;  /* 0x00010008101c7980 */ /* 0x000ea2000c10fb00 */
[----:B------:R-:W-:Y:S01]  /*10a0*/  UMOV UR5, 0xffffffff ;  /* 0xffffffff00057882 */ /* 0x000fe20000000000 */
[----:B------:R-:W-:Y:S02]  /*10b0*/  SHF.R.U32.HI R22, RZ, 0x1, R22 ;  /* 0x00000001ff167819 */ /* 0x000fe40000011616 */
[----:B--2---:R-:W-:Y:S01]  /*10c0*/  ISETP.NE.AND P0, PT, R28, 0x63, PT ;  /* 0x000000631c00780c */ /* 0x004fe20003f05270 */
[----:B------:R-:W-:-:S12]  /*10d0*/  BRA.DIV UR5, `(.L_x_100) ;  /* 0x00000036051c7947 */ /* 0x000fd8000b800000 */
[----:B------:R-:W-:-:S13]  /*10e0*/  VOTE.ANY P0, !P0 ;  /* 0x0000000000ff7806 */ /* 0x000fda0004000100 */
.L_x_130:
[----:B------:R-:W-:Y:S05]  /*10f0*/  @P0 BRA `(.L_x_101) ;  /* 0xfffffffc00900947 */ /* 0x000fea000383ffff */
.L_x_99:
[----:B------:R-:W-:Y:S01]  /*1100*/  UMOV UR5, 0xffffffff ;  /* 0xffffffff00057882 */ /* 0x000fe20000000000 */
[----:B------:R-:W-:Y:S02]  /*1110*/  ISETP.NE.AND P0, PT, R28, 0x65, PT ;  /* 0x000000651c00780c */ /* 0x000fe40003f05270 */
[----:B------:R-:W-:Y:S11]  /*1120*/  BRA.DIV UR5, `(.L_x_102) ;  /* 0x0000003605287947 */ /* 0x000ff6000b800000 */
[----:B------:R-:W0:Y:S01]  /*1130*/  S2R R25, SR_GEMASK ;  /* 0x0000000000197919 */ /* 0x000e220000003c00 */
[----:B------:R-:W-:Y:S01]  /*1140*/  VOTE.ANY R21, PT, !P0 ;  /* 0x0000000000157806 */ /* 0x000fe200040e0100 */
        /* <DEDUP_REMOVED lines=10> */
[----:B0-----:R-:W-:Y:S02]  /*11f0*/  IADD3 R44, P3, PT, R16, 0x100, RZ ;  /* 0x00000100102c7810 */ /* 0x001fe40007f7e0ff */
[----:B-1----:R-:W-:Y:S02]  /*1200*/  SEL R22, R22, RZ, !P0 ;  /* 0x000000ff16167207 */ /* 0x002fe40004000000 */
[----:B------:R-:W-:-:S03]  /*1210*/  ISETP.GT.AND P0, PT, R41, R48, PT ;  /* 0x000000302900720c */ /* 0x000fc60003f04270 */
[----:B------:R-:W-:-:S05]  /*1220*/  IMAD.IADD R43, R22, 0x1, R29 ;  /* 0x00000001162b7824 */ /* 0x000fca00078e021d */
[----:B------:R-:W0:Y:S02]  /*1230*/  SHFL.DOWN PT, R22, R43, 0x2, R48 ;  /* 0x084000002b167989 */ /* 0x000e2400000e0030 */
[----:B0-----:R-:W-:Y:S02]  /*1240*/  SEL R22, R22, RZ, !P0 ;  /* 0x000000ff16167207 */ /* 0x001fe40004000000 */
[----:B------:R-:W-:-:S03]  /*1250*/  ISETP.GT.AND P0, PT, R40, R48, PT ;  /* 0x000000302800720c */ /* 0x000fc60003f04270 */
[----:B------:R-:W-:Y:S02]  /*1260*/  IMAD.IADD R45, R43, 0x1, R22 ;  /* 0x000000012b2d7824 */ /* 0x000fe400078e0216 */
[----:B------:R-:W-:-:S03]  /*1270*/  VIADD R43, R39, 0x10 ;  /* 0x00000010272b7836 */ /* 0x000fc60000000000 */
[----:B------:R-:W0:Y:S02]  /*1280*/  SHFL.DOWN PT, R22, R45, 0x4, R48 ;  /* 0x088000002d167989 */ /* 0x000e2400000e0030 */
[-C--:B------:R-:W-:Y:S02]  /*1290*/  ISETP.GT.AND P2, PT, R43, R48.reuse, PT ;  /* 0x000000302b00720c */ /* 0x080fe40003f44270 */
[----:B0-----:R-:W-:Y:S02]  /*12a0*/  SEL R22, R22, RZ, !P0 ;  /* 0x000000ff16167207 */ /* 0x001fe40004000000 */
[----:B------:R-:W-:-:S03]  /*12b0*/  ISETP.GT.AND P0, PT, R30, R48, PT ;  /* 0x000000301e00720c */ /* 0x000fc60003f04270 */
[----:B------:R-:W-:Y:S02]  /*12c0*/  IMAD.IADD R29, R45, 0x1, R22 ;  /* 0x000000012d1d7824 */ /* 0x000fe400078e0216 */
[----:B------:R-:W-:-:S03]  /*12d0*/  IMAD.X R45, RZ, RZ, R17, P3 ;  /* 0x000000ffff2d7224 */ /* 0x000fc600018e0611 */
[----:B------:R-:W0:Y:S02]  /*12e0*/  SHFL.DOWN PT, R22, R29, 0x8, R48 ;  /* 0x090000001d167989 */ /* 0x000e2400000e0030 */
[----:B0-----:R-:W-:Y:S02]  /*12f0*/  SEL R22, R22, RZ, !P0 ;  /* 0x000000ff16167207 */ /* 0x001fe40004000000 */
[----:B------:R-:W-:-:S03]  /*1300*/  ISETP.NE.AND P0, PT, R28, 0x65, PT ;  /* 0x000000651c00780c */ /* 0x000fc60003f05270 */
[----:B------:R-:W-:-:S05]  /*1310*/  IMAD.IADD R47, R29, 0x1, R22 ;  /* 0x000000011d2f7824 */ /* 0x000fca00078e0216 */
[----:B------:R-:W0:Y:S05]  /*1320*/  SHFL.DOWN PT, R22, R47, 0x10, R48 ;  /* 0x0a0000002f167989 */ /* 0x000e2a00000e0030 */
[----:B------:R-:W-:Y:S02]  /*1330*/  VOTE.ALL P0, P0 ;  /* 0x0000000000ff7806 */ /* 0x000fe40000000000 */
[----:B0-----:R-:W-:-:S05]  /*1340*/  SEL R22, R22, RZ, !P2 ;  /* 0x000000ff16167207 */ /* 0x001fca0005000000 */
[----:B------:R-:W-:-:S07]  /*1350*/  IMAD.IADD R46, R47, 0x1, R22 ;  /* 0x000000012f2e7824 */ /* 0x000fce00078e0216 */
.L_x_139:
[----:B------:R-:W-:Y:S05]  /*1360*/  @!P0 BRA `(.L_x_103) ;  /* 0x00000004001c8947 */ /* 0x000fea0003800000 */
[----:B------:R-:W-:-:S07]  /*1370*/  IMAD.MOV.U32 R47, RZ, RZ, 0x3b8 ;  /* 0x000003b8ff2f7424 */ /* 0x000fce00078e00ff */
.L_x_109:
        /* <DEDUP_REMOVED lines=8> */
.L_x_142:
[----:B------:R-:W-:Y:S05]  /*1400*/  @!P0 BRA `(.L_x_105) ;  /* 0x0000000000748947 */ /* 0x000fea0003800000 */
[----:B------:R-:W-:-:S07]  /*1410*/  IMAD.MOV.U32 R22, RZ, RZ, R47 ;  /* 0x000000ffff167224 */ /* 0x000fce00078e002f */
.L_x_107:
        /* <DEDUP_REMOVED lines=27> */
.L_x_145:
[----:B------:R-:W-:Y:S05]  /*15d0*/  @P0 BRA `(.L_x_107) ;  /* 0xfffffffc00900947 */ /* 0x000fea000383ffff */
.L_x_105:
[----:B------:R-:W-:Y:S01]  /*15e0*/  UMOV UR5, 0xffffffff ;  /* 0xffffffff00057882 */ /* 0x000fe20000000000 */
[----:B------:R-:W-:Y:S02]  /*15f0*/  ISETP.NE.AND P0, PT, R28, 0x65, PT ;  /* 0x000000651c00780c */ /* 0x000fe40003f05270 */
[----:B------:R-:W-:Y:S11]  /*1600*/  BRA.DIV UR5, `(.L_x_108) ;  /* 0x0000003605387947 */ /* 0x000ff6000b800000 */
[----:B------:R-:W-:Y:S01]  /*1610*/  VOTE.ANY R21, PT, !P0 ;  /* 0x0000000000157806 */ /* 0x000fe200040e0100 */
[----:B------:R-:W-:-:S03]  /*1620*/  VIADD R24, R24, 0xffffffe0 ;  /* 0xffffffe018187836 */ /* 0x000fc60000000000 */
[----:B------:R-:W-:-:S05]  /*1630*/  LOP3.LUT R21, R21, 0x80000000, R25, 0xec, !PT ;  /* 0x8000000015157812 */ /* 0x000fca00078eec19 */
[----:B------:R-:W-:-:S05]  /*1640*/  VIADD R16, R21, 0xffffffff ;  /* 0xffffffff15107836 */ /* 0x000fca0000000000 */
[----:B------:R-:W-:-:S04]  /*1650*/  LOP3.LUT R16, R21, R16, RZ, 0xc, !PT ;  /* 0x0000001015107212 */ /* 0x000fc800078e0cff */
        /* <DEDUP_REMOVED lines=23> */
.L_x_154:
[----:B------:R-:W-:Y:S05]  /*17d0*/  @P0 BRA `(.L_x_109) ;  /* 0xfffffff800e80947 */ /* 0x000fea000383ffff */
.L_x_103:
        /* <DEDUP_REMOVED lines=8> */
[----:B0-----:R-:W-:-:S05]  /*1860*/  @!P1 LEA R16, R17, R16, 0x18 ;  /* 0x0000001011109211 */ /* 0x001fca00078ec0ff */
[----:B------:R1:W-:Y:S04]  /*1870*/  @!P1 STS [R16+0x8], R31 ;  /* 0x0000081f10009388 */ /* 0x0003e80000000800 */
[----:B------:R1:W-:Y:S01]  /*1880*/  @!P1 STS [R16+0x4], R46 ;  /* 0x0000042e10009388 */ /* 0x0003e20000000800 */
[----:B--2---:R-:W-:Y:S01]  /*1890*/  @!P0 LEA R21, R21, R20, 0x18 ;  /* 0x0000001415158211 */ /* 0x004fe200078ec0ff */
[----:B------:R-:W-:Y:S02]  /*18a0*/  IMAD.MOV.U32 R20, RZ, RZ, R23 ;  /* 0x000000ffff147224 */ /* 0x000fe400078e0017 */
[----:B------:R-:W-:Y:S02]  /*18b0*/  @!P0 IMAD.MOV.U32 R20, RZ, RZ, R46 ;  /* 0x000000ffff148224 */ /* 0x000fe400078e002e */
[----:B------:R1:W-:Y:S05]  /*18c0*/  @!P0 STS [R21+0x4c], R46 ;  /* 0x00004c2e15008388 */ /* 0x0003ea0000000800 */
.L_x_97:
[----:B------:R-:W-:Y:S05]  /*18d0*/  WARPSYNC.ALL ;  /* 0x0000000000007948 */ /* 0x000fea0003800000 */
[----:B------:R-:W0:Y:S08]  /*18e0*/  S2UR UR6, SR_CgaCtaId ;  /* 0x00000000000679c3 */ /* 0x000e300000008800 */
[----:B------:R-:W-:Y:S06]  /*18f0*/  BAR.SYNC.DEFER_BLOCKING 0x0 ;  /* 0x0000000000007b1d */ /* 0x000fec0000010000 */
[----:B------:R-:W-:Y:S01]  /*1900*/  UMOV UR5, 0x400 ;  /* 0x0000040000057882 */ /* 0x000fe20000000000 */
[----:B------:R-:W2:Y:S01]  /*1910*/  S2R R17, SR_TID.X ;  /* 0x0000000000117919 */ /* 0x000ea20000002100 */
[----:B0-----:R-:W-:-:S09]  /*1920*/  ULEA UR5, UR6, UR5, 0x18 ;  /* 0x0000000506057291 */ /* 0x001fd2000f8ec0ff */
[----:B-1----:R-:W0:Y:S01]  /*1930*/  LDS R16, [UR5+0x4c] ;  /* 0x00004c05ff107984 */ /* 0x002e220008000800 */
[----:B--2---:R-:W-:-:S04]  /*1940*/  ISETP.NE.AND P0, PT, R17, RZ, PT ;  /* 0x000000ff1100720c */ /* 0x004fc80003f05270 */
[----:B0-----:R-:W-:-:S05]  /*1950*/  SEL R21, R16, RZ, P0 ;  /* 0x000000ff10157207 */ /* 0x001fca0000000000 */
[----:B------:R-:W-:-:S07]  /*1960*/  IMAD.IADD R21, R21, 0x1, R20 ;  /* 0x0000000115157824 */ /* 0x000fce00078e0214 */
.L_x_96:
[----:B------:R-:W-:Y:S05]  /*1970*/  BSYNC.RECONVERGENT B0 ;  /* 0x0000000000007941 */ /* 0x000fea0003800200 */
.L_x_94:
[----:B------:R-:W-:Y:S01]  /*1980*/  IMAD.IADD R36, R36, 0x1, R21 ;  /* 0x0000000124247824 */ /* 0x000fe200078e0215 */
[----:B0-----:R-:W0:Y:S01]  /*1990*/  S2R R16, SR_TID.X ;  /* 0x0000000000107919 */ /* 0x001e220000002100 */
[----:B------:R-:W1:Y:S01]  /*19a0*/  S2UR UR6, SR_CgaCtaId ;  /* 0x00000000000679c3 */ /* 0x000e620000008800 */
[----:B------:R-:W-:Y:S01]  /*19b0*/  UMOV UR5, 0x400 ;  /* 0x0000040000057882 */ /* 0x000fe20000000000 */
[----:B------:R-:W-:Y:S01]  /*19c0*/  IMAD.IADD R37, R37, 0x1, R36 ;  /* 0x0000000125257824 */ /* 0x000fe200078e0224 */
[----:B------:R-:W2:Y:S03]  /*19d0*/  S2R R17, SR_LANEID ;  /* 0x0000000000117919 */ /* 0x000ea60000000000 */
[----:B------:R-:W-:Y:S02]  /*19e0*/  IMAD.IADD R34, R34, 0x1, R37 ;  /* 0x0000000122227824 */ /* 0x000fe400078e0225 */
[----:B------:R-:W-:Y:S02]  /*19f0*/  BAR.SYNC.DEFER_BLOCKING 0x0 ;  /* 0x0000000000007b1d */ /* 0x000fe40000010000 */
[----:B------:R-:W-:-:S04]  /*1a00*/  IMAD.IADD R35, R35, 0x1, R34 ;  /* 0x0000000123237824 */ /* 0x000fc800078e0222 */
[----:B------:R-:W-:-:S04]  /*1a10*/  IMAD.IADD R32, R32, 0x1, R35 ;  /* 0x0000000120207824 */ /* 0x000fc800078e0223 */
[----:B------:R-:W-:-:S04]  /*1a20*/  IMAD.IADD R33, R33, 0x1, R32 ;  /* 0x0000000121217824 */ /* 0x000fc800078e0220 */
[----:B------:R-:W-:Y:S01]  /*1a30*/  IMAD.IADD R18, R18, 0x1, R33 ;  /* 0x0000000112127824 */ /* 0x000fe200078e0221 */
[----:B-1----:R-:W-:-:S03]  /*1a40*/  ULEA UR5, UR6, UR5, 0x18 ;  /* 0x0000000506057291 */ /* 0x002fc6000f8ec0ff */
[----:B------:R-:W-:Y:S01]  /*1a50*/  IMAD.IADD R19, R19, 0x1, R18 ;  /* 0x0000000113137824 */ /* 0x000fe200078e0212 */
[----:B------:R-:W1:Y:S03]  /*1a60*/  LDCU.64 UR6, c[0x0][0x388] ;  /* 0x00007100ff0677ac */ /* 0x000e660008000a00 */
[----:B------:R-:W-:Y:S01]  /*1a70*/  IMAD.IADD R14, R14, 0x1, R19 ;  /* 0x000000010e0e7824 */ /* 0x000fe200078e0213 */
[----:B0-----:R-:W-:-:S03]  /*1a80*/  SHF.R.U32.HI R16, RZ, 0x5, R16 ;  /* 0x00000005ff107819 */ /* 0x001fc60000011610 */
[----:B------:R-:W-:Y:S02]  /*1a90*/  IMAD.IADD R15, R15, 0x1, R14 ;  /* 0x000000010f0f7824 */ /* 0x000fe400078e020e */
[----:B--2---:R-:W-:Y:S02]  /*1aa0*/  IMAD R16, R16, 0x2c0, R17 ;  /* 0x000002c010107824 */ /* 0x004fe400078e0211 */
[----:B------:R-:W-:-:S03]  /*1ab0*/  IMAD.IADD R12, R12, 0x1, R15 ;  /* 0x000000010c0c7824 */ /* 0x000fc600078e020f */
[----:B------:R-:W-:Y:S01]  /*1ac0*/  LEA R16, R16, UR5, 0x2 ;  /* 0x0000000510107c11 */ /* 0x000fe2000f8e10ff */
[----:B------:R-:W-:Y:S01]  /*1ad0*/  IMAD.IADD R13, R13, 0x1, R12 ;  /* 0x000000010d0d7824 */ /* 0x000fe200078e020c */
[----:B-1----:R-:W-:-:S03]  /*1ae0*/  IADD3 R38, P0, PT, R38, UR6, RZ ;  /* 0x0000000626267c10 */ /* 0x002fc6000ff1e0ff */
[----:B------:R-:W-:Y:S02]  /*1af0*/  IMAD.IADD R10, R10, 0x1, R13 ;  /* 0x000000010a0a7824 */ /* 0x000fe400078e020d */
[----:B------:R-:W-:Y:S01]  /*1b00*/  IMAD R20, R17, 0x54, R16 ;  /* 0x0000005411147824 */ /* 0x000fe200078e0210 */
[----:B------:R-:W-:Y:S01]  /*1b10*/  IADD3.X R39, PT, PT, R0, UR7, RZ, P0, !PT ;  /* 0x0000000700277c10 */ /* 0x000fe200087fe4ff */
[----:B------:R-:W-:-:S03]  /*1b20*/  IMAD.IADD R11, R11, 0x1, R10 ;  /* 0x000000010b0b7824 */ /* 0x000fc600078e020a */
[----:B------:R-:W-:Y:S01]  /*1b30*/  STS.64 [R20], R36 ;  /* 0x0000002414007388 */ /* 0x000fe20000000a00 */
[----:B------:R-:W-:-:S03]  /*1b40*/  IMAD.IADD R8, R8, 0x1, R11 ;  /* 0x0000000108087824 */ /* 0x000fc600078e020b */
[----:B------:R-:W-:Y:S01]  /*1b50*/  STS.64 [R20+0x8], R34 ;  /* 0x0000082214007388 */ /* 0x000fe20000000a00 */
        /* <DEDUP_REMOVED lines=13> */
[----:B------:R-:W-:Y:S04]  /*1c30*/  STS.64 [R20+0x40], R6 ;  /* 0x0000400614007388 */ /* 0x000fe80000000a00 */
[----:B------:R-:W-:Y:S04]  /*1c40*/  STS.64 [R20+0x48], R4 ;  /* 0x0000480414007388 */ /* 0x000fe80000000a00 */
[----:B------:R-:W-:Y:S01]  /*1c50*/  STS.64 [R20+0x50], R2 ;  /* 0x0000500214007388 */ /* 0x000fe20000000a00 */
        /* <DEDUP_REMOVED lines=46> */
.L_x_93:
[----:B------:R-:W-:-:S13]  /*1f40*/  ISETP.NE.AND P0, PT, R0, RZ, PT ;  /* 0x000000ff0000720c */ /* 0x000fda0003f05270 */
[----:B------:R-:W-:Y:S05]  /*1f50*/  @!P0 EXIT ;  /* 0x000000000000894d */ /* 0x000fea0003800000 */
[----:B------:R-:W0:Y:S02]  /*1f60*/  LDC.64 R4, c[0x0][0x380] ;  /* 0x0000e000ff047b82 */ /* 0x000e240000000a00 */
[----:B0-----:R-:W-:-:S05]  /*1f70*/  IMAD.WIDE.U32 R4, R3, 0x4, R4 ;  /* 0x0000000403047825 */ /* 0x001fca00078e0004 */
[----:B------:R0:W2:Y:S01]  /*1f80*/  LDG.E R6, desc[UR8][R4.64] ;  /* 0x0000000804067981 */ /* 0x0000a2000c1e1900 */
[----:B------:R-:W1:Y:S02]  /*1f90*/  S2R R2, SR_TID.X ;  /* 0x0000000000027919 */ /* 0x000e640000002100 */
[C---:B-1----:R-:W-:Y:S02]  /*1fa0*/  LOP3.LUT R3, R2.reuse, 0x1f, RZ, 0xc0, !PT ;  /* 0x0000001f02037812 */ /* 0x042fe400078ec0ff */
[----:B------:R-:W-:-:S05]  /*1fb0*/  LOP3.LUT R8, R2, 0x3e0, RZ, 0xc0, !PT ;  /* 0x000003e002087812 */ /* 0x000fca00078ec0ff */
[----:B------:R-:W-:-:S04]  /*1fc0*/  IMAD R3, R8, 0x16, R3 ;  /* 0x0000001608037824 */ /* 0x000fc800078e0203 */
[C---:B------:R-:W-:Y:S01]  /*1fd0*/  VIADD R7, R3.reuse, 0x20 ;  /* 0x0000002003077836 */ /* 0x040fe20000000000 */
[C---:B------:R-:W-:Y:S01]  /*1fe0*/  ISETP.GE.U32.AND P6, PT, R3.reuse, R0, PT ;  /* 0x000000000300720c */ /* 0x040fe20003fc6070 */
[C---:B------:R-:W-:Y:S01]  /*1ff0*/  VIADD R9, R3.reuse, 0x40 ;  /* 0x0000004003097836 */ /* 0x040fe20000000000 */
[C---:B0-----:R-:W-:Y:S01]  /*2000*/  LEA R4, P1, R3.reuse, R4, 0x2 ;  /* 0x0000000403047211 */ /* 0x041fe200078210ff */
[----:B------:R-:W-:Y:S01]  /*2010*/  VIADD R11, R3, 0x60 ;  /* 0x00000060030b7836 */ /* 0x000fe20000000000 */
[-C--:B------:R-:W-:Y:S01]  /*2020*/  ISETP.GE.U32.AND P5, PT, R7, R0.reuse, PT ;  /* 0x000000000700720c */ /* 0x080fe20003fa6070 */
[----:B------:R-:W-:Y:S01]  /*2030*/  VIADD R7, R3, 0x80 ;  /* 0x0000008003077836 */ /* 0x000fe20000000000 */
[-C--:B------:R-:W-:Y:S01]  /*2040*/  ISETP.GE.U32.AND P0, PT, R9, R0.reuse, PT ;  /* 0x000000000900720c */ /* 0x080fe20003f06070 */
[----:B------:R-:W-:Y:S01]  /*2050*/  IMAD.X R5, RZ, RZ, R5, P1 ;  /* 0x000000ffff057224 */ /* 0x000fe200008e0605 */
[-C--:B------:R-:W-:Y:S01]  /*2060*/  ISETP.GE.U32.AND P4, PT, R11, R0.reuse, PT ;  /* 0x000000000b00720c */ /* 0x080fe20003f86070 */
[----:B------:R-:W-:Y:S01]  /*2070*/  VIADD R9, R3, 0xa0 ;  /* 0x000000a003097836 */ /* 0x000fe20000000000 */
[----:B------:R-:W-:Y:S01]  /*2080*/  ISETP.GE.U32.AND P3, PT, R7, R0, PT ;  /* 0x000000000700720c */ /* 0x000fe20003f66070 */
[----:B------:R-:W-:-:S03]  /*2090*/  VIADD R7, R3, 0xc0 ;  /* 0x000000c003077836 */ /* 0x000fc60000000000 */
[-C--:B------:R-:W-:Y:S01]  /*20a0*/  ISETP.GE.U32.AND P2, PT, R9, R0.reuse, PT ;  /* 0x000000000900720c */ /* 0x080fe20003f46070 */
[----:B------:R-:W-:Y:S01]  /*20b0*/  VIADD R9, R3, 0x100 ;  /* 0x0000010003097836 */ /* 0x000fe20000000000 */
[-C--:B------:R-:W-:Y:S01]  /*20c0*/  ISETP.GE.U32.AND P1, PT, R7, R0.reuse, PT ;  /* 0x000000000700720c */ /* 0x080fe20003f26070 */
[C---:B------:R-:W-:Y:S02]  /*20d0*/  VIADD R7, R3.reuse, 0xe0 ;  /* 0x000000e003077836 */ /* 0x040fe40000000000 */
[----:B------:R-:W-:Y:S02]  /*20e0*/  VIADD R39, R3, 0x260 ;  /* 0x0000026003277836 */ /* 0x000fe40000000000 */
[----:B--2---:R-:W-:Y:S02]  /*20f0*/  IMAD.MOV.U32 R16, RZ, RZ, R6 ;  /* 0x000000ffff107224 */ /* 0x004fe400078e0006 */
[----:B------:R-:W2:Y:S01]  /*2100*/  @!P6 LDG.E R6, desc[UR8][R4.64] ;  /* 0x000000080406e981 */ /* 0x000ea2000c1e1900 */
[----:B------:R-:W-:Y:S01]  /*2110*/  ISETP.GE.U32.AND P6, PT, R7, R0, PT ;  /* 0x000000000700720c */ /* 0x000fe20003fc6070 */
[----:B------:R-:W-:-:S02]  /*2120*/  IMAD.MOV.U32 R10, RZ, RZ, R16 ;  /* 0x000000ffff0a7224 */ /* 0x000fc400078e0010 */
[----:B------:R-:W-:Y:S02]  /*2130*/  VIADD R7, R3, 0x120 ;  /* 0x0000012003077836 */ /* 0x000fe40000000000 */
[--C-:B------:R-:W-:Y:S02]  /*2140*/  IMAD.MOV.U32 R12, RZ, RZ, R16.reuse ;  /* 0x000000ffff0c7224 */ /* 0x100fe400078e0010 */
[----:B------:R-:W3:Y:S01]  /*2150*/  @!P0 LDG.E R10, desc[UR8][R4.64+0x100] ;  /* 0x00010008040a8981 */ /* 0x000ee2000c1e1900 */
[-C--:B------:R-:W-:Y:S01]  /*2160*/  ISETP.GE.U32.AND P0, PT, R7, R0.reuse, PT ;  /* 0x000000000700720c */ /* 0x080fe20003f06070 */
[----:B------:R-:W-:Y:S02]  /*2170*/  VIADD R7, R3, 0x140 ;  /* 0x0000014003077836 */ /* 0x000fe40000000000 */
[--C-:B------:R-:W-:Y:S01]  /*2180*/  IMAD.MOV.U32 R8, RZ, RZ, R16.reuse ;  /* 0x000000ffff087224 */ /* 0x100fe200078e0010 */
[----:B------:R-:W4:Y:S01]  /*2190*/  @!P4 LDG.E R12, desc[UR8][R4.64+0x180] ;  /* 0x00018008040cc981 */ /* 0x000f22000c1e1900 */
[----:B------:R-:W-:Y:S01]  /*21a0*/  IMAD.MOV.U32 R18, RZ, RZ, R16 ;  /* 0x000000ffff127224 */ /* 0x000fe200078e0010 */
[----:B------:R-:W-:Y:S01]  /*21b0*/  ISETP.GE.U32.AND P4, PT, R7, R0, PT ;  /* 0x000000000700720c */ /* 0x000fe20003f86070 */
[----:B------:R-:W-:-:S02]  /*21c0*/  VIADD R7, R3, 0x180 ;  /* 0x0000018003077836 */ /* 0x000fc40000000000 */
[----:B------:R-:W5:Y:S01]  /*21d0*/  @!P5 LDG.E R8, desc[UR8][R4.64+0x80] ;  /* 0x000080080408d981 */ /* 0x000f62000c1e1900 */
[-C--:B------:R-:W-:Y:S01]  /*21e0*/  ISETP.GE.U32.AND P5, PT, R9, R0.reuse, PT ;  /* 0x000000000900720c */ /* 0x080fe20003fa6070 */
[--C-:B------:R-:W-:Y:S02]  /*21f0*/  IMAD.MOV.U32 R20, RZ, RZ, R16.reuse ;  /* 0x000000ffff147224 */ /* 0x100fe400078e0010 */
[----:B------:R-:W5:Y:S01]  /*2200*/  @!P2 LDG.E R18, desc[UR8][R4.64+0x280] ;  /* 0x000280080412a981 */ /* 0x000f62000c1e1900 */
[-C--:B------:R-:W-:Y:S01]  /*2210*/  ISETP.GE.U32.AND P2, PT, R7, R0.reuse, PT ;  /* 0x000000000700720c */ /* 0x080fe20003f46070 */
[C---:B------:R-:W-:Y:S02]  /*2220*/  VIADD R7, R3.reuse, 0x1a0 ;  /* 0x000001a003077836 */ /* 0x040fe40000000000 */
[--C-:B------:R-:W-:Y:S01]  /*2230*/  IMAD.MOV.U32 R14, RZ, RZ, R16.reuse ;  /* 0x000000ffff0e7224 */ /* 0x100fe200078e0010 */
[----:B------:R-:W5:Y:S01]  /*2240*/  @!P1 LDG.E R20, desc[UR8][R4.64+0x300] ;  /* 0x0003000804149981 */ /* 0x000f62000c1e1900 */
[----:B------:R-:W-:Y:S01]  /*2250*/  VIADD R9, R3, 0x160 ;  /* 0x0000016003097836 */ /* 0x000fe20000000000 */
[----:B------:R-:W-:Y:S01]  /*2260*/  ISETP.GE.U32.AND P1, PT, R7, R0, PT ;  /* 0x000000000700720c */ /* 0x000fe20003f26070 */
[----:B------:R-:W-:-:S02]  /*2270*/  IMAD.MOV.U32 R24, RZ, RZ, R16 ;  /* 0x000000ffff187224 */ /* 0x000fc400078e0010 */
[----:B------:R-:W-:Y:S01]  /*2280*/  VIADD R7, R3, 0x1e0 ;  /* 0x000001e003077836 */ /* 0x000fe20000000000 */
        /* <DEDUP_REMOVED lines=17> */
[----:B------:R-:W-:Y:S02]  /*23a0*/  VIADD R7, R3, 0x280 ;  /* 0x0000028003077836 */ /* 0x000fe40000000000 */
[--C-:B------:R-:W-:Y:S01]  /*23b0*/  IMAD.MOV.U32 R28, RZ, RZ, R16.reuse ;  /* 0x000000ffff1c7224 */ /* 0x100fe200078e0010 */
[----:B------:R-:W5:Y:S01]  /*23c0*/  @!P2 LDG.E R32, desc[UR8][R4.64+0x600] ;  /* 0x000600080420a981 */ /* 0x000f62000c1e1900 */
[--C-:B------:R-:W-:Y:S01]  /*23d0*/  IMAD.MOV.U32 R34, RZ, RZ, R16.reuse ;  /* 0x000000ffff227224 */ /* 0x100fe200078e0010 */
[----:B------:R-:W-:Y:S01]  /*23e0*/  ISETP.GE.U32.AND P2, PT, R7, R0, PT ;  /* 0x000000000700720c */ /* 0x000fe20003f46070 */
[----:B------:R-:W-:-:S02]  /*23f0*/  IMAD.MOV.U32 R36, RZ, RZ, R16 ;  /* 0x000000ffff247224 */ /* 0x000fc400078e0010 */
[C---:B------:R-:W-:Y:S01]  /*2400*/  VIADD R9, R3.reuse, 0x220 ;  /* 0x0000022003097836 */ /* 0x040fe20000000000 */
[----:B------:R-:W5:Y:S01]  /*2410*/  @!P4 LDG.E R28, desc[UR8][R4.64+0x500] ;  /* 0x00050008041cc981 */ /* 0x000f62000c1e1900 */
[----:B------:R-:W-:-:S03]  /*2420*/  VIADD R7, R3, 0x2a0 ;  /* 0x000002a003077836 */ /* 0x000fc60000000000 */
[----:B------:R-:W5:Y:S01]  /*2430*/  @!P1 LDG.E R34, desc[UR8][R4.64+0x680] ;  /* 0x0006800804229981 */ /* 0x000f62000c1e1900 */
[-C--:B------:R-:W-:Y:S02]  /*2440*/  ISETP.GE.U32.AND P4, PT, R9, R0.reuse, PT ;  /* 0x000000000900720c */ /* 0x080fe40003f86070 */
[-C--:B------:R-:W-:Y:S01]  /*2450*/  ISETP.GE.U32.AND P1, PT, R39, R0.reuse, PT ;  /* 0x000000002700720c */ /* 0x080fe20003f26070 */
[----:B------:R-:W5:Y:S01]  /*2460*/  @!P6 LDG.E R36, desc[UR8][R4.64+0x700] ;  /* 0x000700080424e981 */ /* 0x000f62000c1e1900 */
[----:B------:R-:W-:Y:S01]  /*2470*/  ISETP.GE.U32.AND P6, PT, R7, R0, PT ;  /* 0x000000000700720c */ /* 0x000fe20003fc6070 */
        /* <DEDUP_REMOVED lines=16> */
[----:B------:R-:W-:Y:S01]  /*2580*/  UMOV UR4, 0x400 ;  /* 0x0000040000047882 */ /* 0x000fe20000000000 */
[----:B------:R-:W-:Y:S01]  /*2590*/  ISETP.NE.AND P0, PT, R42, RZ, PT ;  /* 0x000000ff2a00720c */ /* 0x000fe20003f05270 */
[----:B-1----:R-:W-:-:S02]  /*25a0*/  ULEA UR4, UR5, UR4, 0x18 ;  /* 0x0000000405047291 */ /* 0x002fc4000f8ec0ff */
[----:B0-----:R-:W-:-:S05]  /*25b0*/  IMAD R41, R43, 0x2c0, R38 ;  /* 0x000002c02b297824 */ /* 0x001fca00078e0226 */
        /* <DEDUP_REMOVED lines=39> */
[----:B------:R-:W-:Y:S02]  /*2830*/  ISETP.NE.AND P1, PT, R38, 0x1f, PT ;  /* 0x0000001f2600780c */ /* 0x000fe40003f25270 */
[----:B---3--:R-:W-:Y:S02]  /*2840*/  IADD3 R16, PT, PT, R8, R7, R16 ;  /* 0x0000000708107210 */ /* 0x008fe40007ffe010 */
[----:B------:R-:W-:Y:S02]  /*2850*/  ISETP.NE.AND P2, PT, R43, 0xb, PT ;  /* 0x0000000b2b00780c */ /* 0x000fe40003f45270 */
[----:B----4-:R-:W-:Y:S02]  /*2860*/  IADD3 R16, PT, PT, R10, R9, R16 ;  /* 0x000000090a107210 */ /* 0x010fe40007ffe010 */
[----:B------:R-:W-:-:S02]  /*2870*/  ISETP.GE.U32.AND P3, PT, R2, 0x20, PT ;  /* 0x000000200200780c */ /* 0x000fc40003f66070 */
        /* <DEDUP_REMOVED lines=46> */
[----:B------:R-:W-:Y:S02]  /*2b60*/  SEL R16, R22, R16, !P0 ;  /* 0x0000001016107207 */ /* 0x000fe40004000000 */
[----:B------:R-:W-:-:S04]  /*2b70*/  ISETP.NE.AND P0, PT, R43, 0x8, PT ;  /* 0x000000082b00780c */ /* 0x000fc80003f05270 */
[----:B------:R-:W-:Y:S02]  /*2b80*/  SEL R16, R23, R16, !P0 ;  /* 0x0000001017107207 */ /* 0x000fe40004000000 */
[----:B------:R-:W-:Y:S02]  /*2b90*/  ISETP.NE.AND P0, PT, R43, 0xa, PT ;  /* 0x0000000a2b00780c */ /* 0x000fe40003f05270 */
[----:B------:R-:W-:Y:S02]  /*2ba0*/  SEL R16, R24, R16, !P1 ;  /* 0x0000001018107207 */ /* 0x000fe40004800000 */
[----:B------:R-:W-:Y:S02]  /*2bb0*/  ISETP.NE.AND P1, PT, R38, RZ, PT ;  /* 0x000000ff2600720c */ /* 0x000fe40003f25270 */
[----:B------:R-:W-:Y:S01]  /*2bc0*/  SEL R16, R25, R16, !P0 ;  /* 0x0000001019107207 */ /* 0x000fe20004000000 */
[----:B------:R-:W-:Y:S01]  /*2bd0*/  @!P2 IMAD.IADD R16, R26, 0x1, R25 ;  /* 0x000000011a10a824 */ /* 0x000fe200078e0219 */
[----:B------:R-:W-:-:S02]  /*2be0*/  SEL R17, R42, RZ, P1 ;  /* 0x000000ff2a117207 */ /* 0x000fc40000800000 */
[----:B------:R-:W-:-:S03]  /*2bf0*/  ISETP.NE.AND P0, PT, R2, RZ, PT ;  /* 0x000000ff0200720c */ /* 0x000fc60003f05270 */
[----:B------:R-:W-:-:S05]  /*2c00*/  @P3 IMAD.IADD R42, R16, 0x1, R17 ;  /* 0x00000001102a3824 */ /* 0x000fca00078e0211 */
[----:B------:R-:W-:Y:S01]  /*2c10*/  SEL R17, R42, RZ, P0 ;  /* 0x000000ff2a117207 */ /* 0x000fe20000000000 */
[----:B------:R-:W-:Y:S06]  /*2c20*/  BRA `(.L_x_111) ;  /* 0x0000000c00e87947 */ /* 0x000fec0003800000 */
.L_x_110:
[----:B0-2---:R-:W-:Y:S02]  /*2c30*/  IADD3 R16, PT, PT, R6, R5, R4 ;  /* 0x0000000506107210 */ /* 0x005fe40007ffe004 */
[----:B------:R-:W-:Y:S02]  /*2c40*/  ISETP.NE.AND P1, PT, R38, 0x1f, PT ;  /* 0x0000001f2600780c */ /* 0x000fe40003f25270 */
        /* <DEDUP_REMOVED lines=52> */
[----:B------:R-:W-:Y:S01]  /*2f90*/  SEL R16, R23, R16, !P0 ;  /* 0x0000001017107207 */ /* 0x000fe20004000000 */
[----:B------:R-:W-:Y:S01]  /*2fa0*/  IMAD.IADD R23, R45, 0x1, -R44 ;  /* 0x000000012d177824 */ /* 0x000fe200078e0a2c */
[C---:B------:R-:W-:Y:S02]  /*2fb0*/  ISETP.NE.AND P0, PT, R43.reuse, 0xa, PT ;  /* 0x0000000a2b00780c */ /* 0x040fe40003f05270 */
[----:B------:R-:W-:Y:S02]  /*2fc0*/  SEL R16, R24, R16, !P1 ;  /* 0x0000001018107207 */ /* 0x000fe40004800000 */
[----:B------:R-:W-:Y:S02]  /*2fd0*/  ISETP.NE.AND P1, PT, R43, 0xb, PT ;  /* 0x0000000b2b00780c */ /* 0x000fe40003f25270 */
[----:B------:R-:W-:Y:S02]  /*2fe0*/  SEL R16, R25, R16, !P0 ;  /* 0x0000001019107207 */ /* 0x000fe40004000000 */
[----:B------:R-:W-:-:S02]  /*2ff0*/  ISETP.GT.U32.AND P0, PT, R2, 0x1f, PT ;  /* 0x0000001f0200780c */ /* 0x000fc40003f04070 */
[----:B------:R-:W-:Y:S02]  /*3000*/  SEL R17, R23, RZ, P2 ;  /* 0x000000ff17117207 */ /* 0x000fe40001000000 */
        /* <DEDUP_REMOVED lines=20> */
.L_x_157:
[----:B------:R-:W-:Y:S05]  /*3150*/  @!P0 BRA `(.L_x_114) ;  /* 0x0000000000748947 */ /* 0x000fea0003800000 */
[----:B------:R-:W-:-:S07]  /*3160*/  IMAD.MOV.U32 R20, RZ, RZ, 0x3b8 ;  /* 0x000003b8ff147424 */ /* 0x000fce00078e00ff */
.L_x_116:
        /* <DEDUP_REMOVED lines=27> */
.L_x_160:
[----:B------:R-:W-:Y:S05]  /*3320*/  @P0 BRA `(.L_x_116) ;  /* 0xfffffffc00900947 */ /* 0x000fea000383ffff */
.L_x_114:
        /* <DEDUP_REMOVED lines=23> */
[----:B------:R-:W-:-:S03]  /*34a0*/  ISETP.GT.AND P0, PT, R16, R47, PT ;  /* 0x0000002f1000720c */ /* 0x000fc60003f04270 */
[----:B------:R-:W-:-:S05]  /*34b0*/  IMAD.IADD R50, R46, 0x1, R17 ;  /* 0x000000012e327824 */ /* 0x000fca00078e0211 */
[----:B------:R-:W0:Y:S02]  /*34c0*/  SHFL.DOWN PT, R22, R50, 0x8, R47 ;  /* 0x0900000032167989 */ /* 0x000e2400000e002f */
[----:B0-----:R-:W-:Y:S02]  /*34d0*/  SEL R17, R22, RZ, !P0 ;  /* 0x000000ff16117207 */ /* 0x001fe40004000000 */
[----:B------:R-:W-:Y:S01]  /*34e0*/  ISETP.NE.AND P0, PT, R18, 0x65, PT ;  /* 0x000000651200780c */ /* 0x000fe20003f05270 */
[----:B------:R-:W-:Y:S02]  /*34f0*/  VIADD R18, R38, 0x10 ;  /* 0x0000001026127836 */ /* 0x000fe40000000000 */
[----:B------:R-:W-:Y:S02]  /*3500*/  IMAD.IADD R48, R50, 0x1, R17 ;  /* 0x0000000132307824 */ /* 0x000fe400078e0211 */
[----:B------:R-:W0:Y:S01]  /*3510*/  LDC.64 R16, c[0x0][0x390] ;  /* 0x0000e400ff107b82 */ /* 0x000e220000000a00 */
[----:B------:R-:W-:-:S02]  /*3520*/  ISETP.GT.AND P2, PT, R18, R47, PT ;  /* 0x0000002f1200720c */ /* 0x000fc40003f44270 */
[----:B------:R-:W1:Y:S05]  /*3530*/  SHFL.DOWN PT, R22, R48, 0x10, R47 ;  /* 0x0a00000030167989 */ /* 0x000e6a00000e002f */
[----:B------:R-:W-:Y:S02]  /*3540*/  VOTE.ALL P0, P0 ;  /* 0x0000000000ff7806 */ /* 0x000fe40000000000 */
[----:B0-----:R-:W-:Y:S02]  /*3550*/  IADD3 R44, P3, PT, R16, 0x100, RZ ;  /* 0x00000100102c7810 */ /* 0x001fe40007f7e0ff */
[----:B-1----:R-:W-:-:S03]  /*3560*/  SEL R19, R22, RZ, !P2 ;  /* 0x000000ff16137207 */ /* 0x002fc60005000000 */
[----:B------:R-:W-:Y:S02]  /*3570*/  IMAD.X R45, RZ, RZ, R17, P3 ;  /* 0x000000ffff2d7224 */ /* 0x000fe400018e0611 */
[----:B------:R-:W-:-:S07]  /*3580*/  IMAD.IADD R46, R48, 0x1, R19 ;  /* 0x00000001302e7824 */ /* 0x000fce00078e0213 */
.L_x_169:
[----:B------:R-:W-:Y:S05]  /*3590*/  @!P0 BRA `(.L_x_118) ;  /* 0x00000004002c8947 */ /* 0x000fea0003800000 */
[----:B------:R-:W-:-:S07]  /*35a0*/  IMAD.MOV.U32 R47, RZ, RZ, 0x3b8 ;  /* 0x000003b8ff2f7424 */ /* 0x000fce00078e00ff */
.L_x_124:
        /* <DEDUP_REMOVED lines=8> */
.L_x_172:
[----:B------:R-:W-:Y:S05]  /*3630*/  @!P0 BRA `(.L_x_120) ;  /* 0x0000000000748947 */ /* 0x000fea0003800000 */
[----:B------:R-:W-:-:S07]  /*3640*/  IMAD.MOV.U32 R20, RZ, RZ, R47 ;  /* 0x000000ffff147224 */ /* 0x000fce00078e002f */
.L_x_122:
        /* <DEDUP_REMOVED lines=27> */
.L_x_175:
[----:B------:R-:W-:Y:S05]  /*3800*/  @P0 BRA `(.L_x_122) ;  /* 0xfffffffc00900947 */ /* 0x000fea000383ffff */
.L_x_120:
[----:B------:R-:W-:Y:S01]  /*3810*/  UMOV UR5, 0xffffffff ;  /* 0xffffffff00057882 */ /* 0x000fe20000000000 */
[----:B------:R-:W-:Y:S02]  /*3820*/  ISETP.NE.AND P0, PT, R18, 0x65, PT ;  /* 0x000000651200780c */ /* 0x000fe40003f05270 */
[----:B------:R-:W-:Y:S11]  /*3830*/  BRA.DIV UR5, `(.L_x_123) ;  /* 0x0000001e051c7947 */ /* 0x000ff6000b800000 */
[----:B------:R-:W-:Y:S01]  /*3840*/  VOTE.ANY R21, PT, !P0 ;  /* 0x0000000000157806 */ /* 0x000fe200040e0100 */
[----:B------:R-:W-:Y:S02]  /*3850*/  VIADD R20, R38, 0x2 ;  /* 0x0000000226147836 */ /* 0x000fe40000000000 */
[----:B------:R-:W-:Y:S01]  /*3860*/  VIADD R43, R43, 0xffffffe0 ;  /* 0xffffffe02b2b7836 */ /* 0x000fe20000000000 */
[----:B------:R-:W-:-:S05]  /*3870*/  LOP3.LUT R21, R21, 0x80000000, R26, 0xec, !PT ;  /* 0x8000000015157812 */ /* 0x000fca00078eec1a */
        /* <DEDUP_REMOVED lines=28> */
.L_x_184:
[----:B------:R-:W-:Y:S05]  /*3a40*/  @P0 BRA `(.L_x_124) ;  /* 0xfffffff800d80947 */ /* 0x000fea000383ffff */
.L_x_118:
        /* <DEDUP_REMOVED lines=15> */
.L_x_112:
[----:B------:R-:W-:Y:S05]  /*3b40*/  WARPSYNC.ALL ;  /* 0x0000000000007948 */ /* 0x000fea0003800000 */
[----:B------:R-:W0:Y:S08]  /*3b50*/  S2UR UR5, SR_CgaCtaId ;  /* 0x00000000000579c3 */ /* 0x000e300000008800 */
[----:B------:R-:W-:Y:S01]  /*3b60*/  BAR.SYNC.DEFER_BLOCKING 0x0 ;  /* 0x0000000000007b1d */ /* 0x000fe20000010000 */
[----:B------:R-:W-:-:S05]  /*3b70*/  ISETP.NE.AND P0, PT, R2, RZ, PT ;  /* 0x000000ff0200720c */ /* 0x000fca0003f05270 */
[----:B------:R-:W-:Y:S02]  /*3b80*/  UMOV UR4, 0x400 ;  /* 0x0000040000047882 */ /* 0x000fe40000000000 */
[----:B0-----:R-:W-:-:S09]  /*3b90*/  ULEA UR4, UR5, UR4, 0x18 ;  /* 0x0000000405047291 */ /* 0x001fd2000f8ec0ff */
[----:B-1----:R-:W0:Y:S02]  /*3ba0*/  LDS R17, [UR4+0x4c] ;  /* 0x00004c04ff117984 */ /* 0x002e240008000800 */
[----:B0-----:R-:W-:-:S05]  /*3bb0*/  SEL R17, R17, RZ, P0 ;  /* 0x000000ff11117207 */ /* 0x001fca0000000000 */
[----:B------:R-:W-:-:S07]  /*3bc0*/  IMAD.IADD R17, R17, 0x1, R16 ;  /* 0x0000000111117824 */ /* 0x000fce00078e0210 */
.L_x_111:
[----:B------:R-:W-:Y:S01]  /*3bd0*/  IMAD.IADD R4, R4, 0x1, R17 ;  /* 0x0000000104047824 */ /* 0x000fe200078e0211 */
[----:B------:R-:W-:Y:S01]  /*3be0*/  BAR.SYNC.DEFER_BLOCKING 0x0 ;  /* 0x0000000000007b1d */ /* 0x000fe20000010000 */
[----:B------:R-:W-:Y:S02]  /*3bf0*/  ISETP.NE.AND P0, PT, R2, RZ, PT ;  /* 0x000000ff0200720c */ /* 0x000fe40003f05270 */
[----:B------:R-:W-:-:S05]  /*3c00*/  IMAD.IADD R5, R5, 0x1, R4 ;  /* 0x0000000105057824 */ /* 0x000fca00078e0204 */
[----:B------:R-:W0:Y:S01]  /*3c10*/  S2UR UR5, SR_CTAID.X ;  /* 0x00000000000579c3 */ /* 0x000e220000002500 */
[----:B------:R-:W-:Y:S01]  /*3c20*/  IMAD.IADD R6, R6, 0x1, R5 ;  /* 0x0000000106067824 */ /* 0x000fe200078e0205 */
[----:B------:R-:W1:Y:S03]  /*3c30*/  LDCU.64 UR6, c[0x0][0x388] ;  /* 0x00007100ff0677ac */ /* 0x000e660008000a00 */
[----:B------:R-:W-:-:S04]  /*3c40*/  IMAD.IADD R7, R7, 0x1, R6 ;  /* 0x0000000107077824 */ /* 0x000fc800078e0206 */
[----:B------:R-:W-:-:S04]  /*3c50*/  IMAD.IADD R8, R8, 0x1, R7 ;  /* 0x0000000108087824 */ /* 0x000fc800078e0207 */
[----:B------:R-:W-:-:S04]  /*3c60*/  IMAD.IADD R9, R9, 0x1, R8 ;  /* 0x0000000109097824 */ /* 0x000fc800078e0208 */
[----:B------:R-:W-:Y:S01]  /*3c70*/  IMAD.IADD R10, R10, 0x1, R9 ;  /* 0x000000010a0a7824 */ /* 0x000fe200078e0209 */
[----:B------:R2:W-:Y:S03]  /*3c80*/  STS.64 [R40], R4 ;  /* 0x0000000428007388 */ /* 0x0005e60000000a00 */
[----:B------:R-:W-:Y:S01]  /*3c90*/  IMAD.IADD R11, R11, 0x1, R10 ;  /* 0x000000010b0b7824 */ /* 0x000fe200078e020a */
[----:B------:R-:W-:Y:S03]  /*3ca0*/  STS.64 [R40+0x8], R6 ;  /* 0x0000080628007388 */ /* 0x000fe60000000a00 */
[----:B------:R-:W-:Y:S01]  /*3cb0*/  IMAD.IADD R12, R12, 0x1, R11 ;  /* 0x000000010c0c7824 */ /* 0x000fe200078e020b */
[----:B------:R3:W-:Y:S03]  /*3cc0*/  STS.64 [R40+0x10], R8 ;  /* 0x0000100828007388 */ /* 0x0007e60000000a00 */
[----:B------:R-:W-:Y:S01]  /*3cd0*/  IMAD.IADD R13, R13, 0x1, R12 ;  /* 0x000000010d0d7824 */ /* 0x000fe200078e020c */
[----:B------:R-:W-:Y:S01]  /*3ce0*/  STS.64 [R40+0x18], R10 ;  /* 0x0000180a28007388 */ /* 0x000fe20000000a00 */
[----:B--2---:R-:W0:Y:S02]  /*3cf0*/  LDC R4, c[0x0][0x398] ;  /* 0x0000e600ff047b82 */ /* 0x004e240000000800 */
[----:B------:R-:W-:Y:S01]  /*3d00*/  IMAD.IADD R14, R14, 0x1, R13 ;  /* 0x000000010e0e7824 */ /* 0x000fe200078e020d */
[----:B------:R2:W-:Y:S03]  /*3d10*/  STS.64 [R40+0x20], R12 ;  /* 0x0000200c28007388 */ /* 0x0005e60000000a00 */
[----:B------:R-:W-:Y:S01]  /*3d20*/  IMAD.IADD R15, R15, 0x1, R14 ;  /* 0x000000010f0f7824 */ /* 0x000fe200078e020e */
[----:B------:R-:W4:Y:S03]  /*3d30*/  S2R R5, SR_TID.X ;  /* 0x0000000000057919 */ /* 0x000f260000002100 */
[----:B------:R-:W-:Y:S01]  /*3d40*/  IMAD.IADD R28, R28, 0x1, R15 ;  /* 0x000000011c1c7824 */ /* 0x000fe200078e020f */
[----:B------:R-:W-:Y:S03]  /*3d50*/  STS.64 [R40+0x28], R14 ;  /* 0x0000280e28007388 */ /* 0x000fe60000000a00 */
[----:B------:R-:W-:Y:S01]  /*3d60*/  IMAD.IADD R29, R29, 0x1, R28 ;  /* 0x000000011d1d7824 */ /* 0x000fe200078e021c */
[----:B---3--:R-:W3:Y:S03]  /*3d70*/  S2R R8, SR_TID.X ;  /* 0x0000000000087919 */ /* 0x008ee60000002100 */
[----:B------:R-:W-:Y:S01]  /*3d80*/  IMAD.IADD R30, R30, 0x1, R29 ;  /* 0x000000011e1e7824 */ /* 0x000fe200078e021d */
[----:B------:R-:W-:Y:S03]  /*3d90*/  STS.64 [R40+0x30], R28 ;  /* 0x0000301c28007388 */ /* 0x000fe60000000a00 */
[----:B------:R-:W-:-:S02]  /*3da0*/  IMAD.IADD R31, R31, 0x1, R30 ;  /* 0x000000011f1f7824 */ /* 0x000fc400078e021e */
[----:B0-----:R-:W-:Y:S02]  /*3db0*/  VIADD R4, R4, UR5 ;  /* 0x0000000504047c36 */ /* 0x001fe40008000000 */
[----:B------:R-:W-:Y:S01]  /*3dc0*/  IMAD.IADD R32, R32, 0x1, R31 ;  /* 0x0000000120207824 */ /* 0x000fe200078e021f */
[----:B------:R-:W-:Y:S01]  /*3dd0*/  STS.64 [R40+0x38], R30 ;  /* 0x0000381e28007388 */ /* 0x000fe20000000a00 */
[----:B--2---:R-:W-:Y:S02]  /*3de0*/  IMAD R12, R4, 0x2100, RZ ;  /* 0x00002100040c7824 */ /* 0x004fe400078e02ff */
[----:B------:R-:W-:-:S04]  /*3df0*/  IMAD.IADD R33, R33, 0x1, R32 ;  /* 0x0000000121217824 */ /* 0x000fc800078e0220 */
[----:B------:R-:W-:Y:S01]  /*3e00*/  IMAD.IADD R34, R34, 0x1, R33 ;  /* 0x0000000122227824 */ /* 0x000fe200078e0221 */
[----:B------:R-:W-:Y:S03]  /*3e10*/  STS.64 [R40+0x40], R32 ;  /* 0x0000402028007388 */ /* 0x000fe60000000a00 */
[----:B------:R-:W-:Y:S01]  /*3e20*/  IMAD.IADD R35, R35, 0x1, R34 ;  /* 0x0000000123237824 */ /* 0x000fe200078e0222 */
[C---:B----4-:R-:W-:Y:S02]  /*3e30*/  LOP3.LUT R4, R5.reuse, 0x3e0, RZ, 0xc0, !PT ;  /* 0x000003e005047812 */ /* 0x050fe400078ec0ff */
[----:B------:R-:W-:Y:S01]  /*3e40*/  LOP3.LUT R6, R5, 0x1f, RZ, 0xc0, !PT ;  /* 0x0000001f05067812 */ /* 0x000fe200078ec0ff */
[----:B------:R-:W-:Y:S01]  /*3e50*/  IMAD.IADD R36, R36, 0x1, R35 ;  /* 0x0000000124247824 */ /* 0x000fe200078e0223 */
[----:B------:R-:W-:Y:S03]  /*3e60*/  STS.64 [R40+0x48], R34 ;  /* 0x0000482228007388 */ /* 0x000fe60000000a00 */
[----:B------:R-:W-:Y:S01]  /*3e70*/  IMAD.IADD R37, R37, 0x1, R36 ;  /* 0x0000000125257824 */ /* 0x000fe200078e0224 */
[----:B---3--:R-:W-:Y:S01]  /*3e80*/  LOP3.LUT R10, R8, 0x1f, RZ, 0xc0, !PT ;  /* 0x0000001f080a7812 */ /* 0x008fe200078ec0ff */
[----:B------:R-:W-:-:S03]  /*3e90*/  IMAD R6, R4, 0x16, R6 ;  /* 0x0000001604067824 */ /* 0x000fc600078e0206 */
[----:B------:R-:W-:Y:S01]  /*3ea0*/  STS.64 [R40+0x50], R36 ;  /* 0x0000502428007388 */ /* 0x000fe20000000a00 */
        /* <DEDUP_REMOVED lines=22> */
[----:B------:R0:W-:Y:S04]  /*4010*/  LDS R21, [R41+0xa80] ;  /* 0x000a800029157984 */ /* 0x0001e80000000800 */
[----:B------:R2:W-:Y:S01]  /*4020*/  @!P0 STS [UR4+0x8400], R0 ;  /* 0x00840000ff008988 */ /* 0x0005e20008000804 */
[----:B------:R-:W-:Y:S01]  /*4030*/  BAR.SYNC.DEFER_BLOCKING 0x0 ;  /* 0x0000000000007b1d */ /* 0x000fe20000010000 */
[----:B0-----:R-:W-:Y:S01]  /*4040*/  LOP3.LUT R41, R8, 0x3e0, RZ, 0xc0, !PT ;  /* 0x000003e008297812 */ /* 0x001fe200078ec0ff */
[----:B------:R-:W-:Y:S01]  /*4050*/  VIADD R8, R6, 0x80 ;  /* 0x0000008006087836 */ /* 0x000fe20000000000 */
[----:B------:R-:W-:-:S03]  /*4060*/  IADD3 R5, P0, PT, R12, R3, RZ ;  /* 0x000000030c057210 */ /* 0x000fc60007f1e0ff */
[----:B------:R-:W-:Y:S02]  /*4070*/  IMAD R10, R41, 0x16, R10 ;  /* 0x00000016290a7824 */ /* 0x000fe400078e020a */
[----:B------:R-:W-:Y:S02]  /*4080*/  VIADD R41, R6, 0x20 ;  /* 0x0000002006297836 */ /* 0x000fe40000000000 */
[----:B--2---:R-:W-:Y:S01]  /*4090*/  IMAD.X R0, RZ, RZ, RZ, P0 ;  /* 0x000000ffff007224 */ /* 0x004fe200000e06ff */
[----:B-1----:R-:W-:-:S04]  /*40a0*/  LEA R4, P0, R5, UR6, 0x2 ;  /* 0x0000000605047c11 */ /* 0x002fc8000f8010ff */
[----:B------:R-:W-:Y:S01]  /*40b0*/  LEA.HI.X R5, R5, UR7, R0, 0x2, P0 ;  /* 0x0000000705057c11 */ /* 0x000fe200080f1400 */
[----:B------:R-:W-:Y:S01]  /*40c0*/  VIADD R0, R10, 0xe0 ;  /* 0x000000e00a007836 */ /* 0x000fe20000000000 */
[----:B------:R-:W0:Y:S02]  /*40d0*/  LDS R2, [UR4+0x8400] ;  /* 0x00840004ff027984 */ /* 0x000e240008000800 */
[-C--:B0-----:R-:W-:Y:S01]  /*40e0*/  ISETP.GE.AND P6, PT, R3, R2.reuse, PT ;  /* 0x000000020300720c */ /* 0x081fe20003fc6270 */
[C---:B------:R-:W-:Y:S01]  /*40f0*/  VIADD R3, R6.reuse, 0xa0 ;  /* 0x000000a006037836 */ /* 0x040fe20000000000 */
[-C--:B------:R-:W-:Y:S01]  /*4100*/  ISETP.GE.AND P5, PT, R41, R2.reuse, PT ;  /* 0x000000022900720c */ /* 0x080fe20003fa6270 */
[----:B------:R-:W-:Y:S01]  /*4110*/  VIADD R41, R6, 0xc0 ;  /* 0x000000c006297836 */ /* 0x000fe20000000000 */
[-C--:B------:R-:W-:Y:S01]  /*4120*/  ISETP.GE.AND P0, PT, R8, R2.reuse, PT ;  /* 0x000000020800720c */ /* 0x080fe20003f06270 */
[----:B------:R-:W-:Y:S01]  /*4130*/  VIADD R8, R10, 0x40 ;  /* 0x000000400a087836 */ /* 0x000fe20000000000 */
[-C--:B------:R-:W-:Y:S01]  /*4140*/  ISETP.GE.AND P4, PT, R3, R2.reuse, PT ;  /* 0x000000020300720c */ /* 0x080fe20003f86270 */
[C---:B------:R-:W-:Y:S01]  /*4150*/  VIADD R3, R6.reuse, 0x100 ;  /* 0x0000010006037836 */ /* 0x040fe20000000000 */
[-C--:B------:R-:W-:Y:S01]  /*4160*/  ISETP.GE.AND P2, PT, R41, R2.reuse, PT ;  /* 0x000000022900720c */ /* 0x080fe20003f46270 */
[----:B------:R-:W-:Y:S01]  /*4170*/  VIADD R41, R6, 0x120 ;  /* 0x0000012006297836 */ /* 0x000fe20000000000 */
[----:B------:R-:W-:-:S02]  /*4180*/  ISETP.GE.AND P3, PT, R8, R2, PT ;  /* 0x000000020800720c */ /* 0x000fc40003f66270 */
[-C--:B------:R-:W-:Y:S01]  /*4190*/  ISETP.GE.AND P1, PT, R0, R2.reuse, PT ;  /* 0x000000020000720c */ /* 0x080fe20003f26270 */
[----:B------:R-:W-:Y:S01]  /*41a0*/  @!P6 STG.E desc[UR8][R4.64], R45 ;  /* 0x0000002d0400e986 */ /* 0x000fe2000c101908 */
[-C--:B------:R-:W-:Y:S01]  /*41b0*/  ISETP.GE.AND P6, PT, R3, R2.reuse, PT ;  /* 0x000000020300720c */ /* 0x080fe20003fc6270 */
[----:B------:R-:W-:Y:S02]  /*41c0*/  VIADD R3, R6, 0x140 ;  /* 0x0000014006037836 */ /* 0x000fe40000000000 */
[----:B------:R-:W-:Y:S01]  /*41d0*/  @!P5 STG.E desc[UR8][R4.64+0x80], R47 ;  /* 0x0000802f0400d986 */ /* 0x000fe2000c101908 */
[-C--:B------:R-:W-:Y:S01]  /*41e0*/  ISETP.GE.AND P5, PT, R41, R2.reuse, PT ;  /* 0x000000022900720c */ /* 0x080fe20003fa6270 */
[C---:B------:R-:W-:Y:S02]  /*41f0*/  VIADD R41, R10.reuse, 0x160 ;  /* 0x000001600a297836 */ /* 0x040fe40000000000 */
[----:B------:R-:W-:Y:S01]  /*4200*/  @!P0 STG.E desc[UR8][R4.64+0x200], R49 ;  /* 0x0002003104008986 */ /* 0x000fe2000c101908 */
[----:B------:R-:W-:Y:S01]  /*4210*/  ISETP.GE.AND P0, PT, R3, R2, PT ;  /* 0x000000020300720c */ /* 0x000fe20003f06270 */
[----:B------:R-:W-:-:S02]  /*4220*/  VIADD R3, R10, 0x180 ;  /* 0x000001800a037836 */ /* 0x000fc40000000000 */
[----:B------:R-:W-:Y:S01]  /*4230*/  @!P4 STG.E desc[UR8][R4.64+0x280], R51 ;  /* 0x000280330400c986 */ /* 0x000fe2000c101908 */
[-C--:B------:R-:W-:Y:S01]  /*4240*/  ISETP.GE.AND P4, PT, R41, R2.reuse, PT ;  /* 0x000000022900720c */ /* 0x080fe20003f86270 */
[C---:B------:R-:W-:Y:S02]  /*4250*/  VIADD R41, R10.reuse, 0x60 ;  /* 0x000000600a297836 */ /* 0x040fe40000000000 */
[----:B------:R-:W-:Y:S01]  /*4260*/  @!P2 STG.E desc[UR8][R4.64+0x300], R53 ;  /* 0x000300350400a986 */ /* 0x000fe2000c101908 */
[-C--:B------:R-:W-:Y:S01]  /*4270*/  ISETP.GE.AND P2, PT, R3, R2.reuse, PT ;  /* 0x000000020300720c */ /* 0x080fe20003f46270 */
[C---:B------:R-:W-:Y:S02]  /*4280*/  VIADD R3, R10.reuse, 0x1a0 ;  /* 0x000001a00a037836 */ /* 0x040fe40000000000 */
[----:B------:R0:W-:Y:S01]  /*4290*/  @!P3 STG.E desc[UR8][R4.64+0x100], R43 ;  /* 0x0001002b0400b986 */ /* 0x0001e2000c101908 */
[----:B------:R-:W-:Y:S01]  /*42a0*/  ISETP.GE.AND P3, PT, R41, R2, PT ;  /* 0x000000022900720c */ /* 0x000fe20003f66270 */
[----:B------:R-:W-:-:S02]  /*42b0*/  VIADD R41, R10, 0x1c0 ;  /* 0x000001c00a297836 */ /* 0x000fc40000000000 */
[----:B------:R1:W-:Y:S01]  /*42c0*/  @!P1 STG.E desc[UR8][R4.64+0x380], R37 ;  /* 0x0003802504009986 */ /* 0x0003e2000c101908 */
[-C--:B------:R-:W-:Y:S01]  /*42d0*/  ISETP.GE.AND P1, PT, R3, R2.reuse, PT ;  /* 0x000000020300720c */ /* 0x080fe20003f26270 */
[C---:B------:R-:W-:Y:S02]  /*42e0*/  VIADD R3, R6.reuse, 0x1e0 ;  /* 0x000001e006037836 */ /* 0x040fe40000000000 */
[----:B------:R1:W-:Y:S03]  /*42f0*/  @!P5 STG.E desc[UR8][R4.64+0x480], R33 ;  /* 0x000480210400d986 */ /* 0x0003e6000c101908 */
[-C--:B------:R-:W-:Y:S01]  /*4300*/  ISETP.GE.AND P5, PT, R3, R2.reuse, PT ;  /* 0x000000020300720c */ /* 0x080fe20003fa6270 */
[C---:B------:R-:W-:Y:S01]  /*4310*/  VIADD R3, R6.reuse, 0x240 ;  /* 0x0000024006037836 */ /* 0x040fe20000000000 */
[----:B------:R1:W-:Y:S01]  /*4320*/  @!P6 STG.E desc[UR8][R4.64+0x400], R35 ;  /* 0x000400230400e986 */ /* 0x0003e2000c101908 */
[----:B------:R-:W-:Y:S01]  /*4330*/  ISETP.GE.AND P6, PT, R41, R2, PT ;  /* 0x000000022900720c */ /* 0x000fe20003fc6270 */
[----:B------:R-:W-:-:S02]  /*4340*/  VIADD R41, R6, 0x200 ;  /* 0x0000020006297836 */ /* 0x000fc40000000000 */
[----:B------:R1:W-:Y:S01]  /*4350*/  @!P3 STG.E desc[UR8][R4.64+0x180], R29 ;  /* 0x0001801d0400b986 */ /* 0x0003e2000c101908 */
[-C--:B------:R-:W-:Y:S01]  /*4360*/  ISETP.GE.AND P3, PT, R3, R2.reuse, PT ;  /* 0x000000020300720c */ /* 0x080fe20003f66270 */
[----:B------:R-:W-:Y:S02]  /*4370*/  VIADD R3, R6, 0x280 ;  /* 0x0000028006037836 */ /* 0x000fe40000000000 */
[----:B------:R1:W-:Y:S01]  /*4380*/  @!P1 STG.E desc[UR8][R4.64+0x680], R25 ;  /* 0x0006801904009986 */ /* 0x0003e2000c101908 */
[----:B0-----:R-:W-:Y:S02]  /*4390*/  VIADD R43, R10, 0x220 ;  /* 0x000002200a2b7836 */ /* 0x001fe40000000000 */
[-C--:B------:R-:W-:Y:S01]  /*43a0*/  ISETP.GE.AND P1, PT, R3, R2.reuse, PT ;  /* 0x000000020300720c */ /* 0x080fe20003f26270 */
        /* <DEDUP_REMOVED lines=18> */
.L_x_98:
[----:B------:R-:W-:Y:S01]  /*44d0*/  BSSY B1, `(.L_x_125) ;  /* 0x0000006000017945 */ /* 0x000fe20003800000 */
[----:B------:R-:W-:Y:S01]  /*44e0*/  PLOP3.LUT P0, PT, P0, PT, PT, 0x8, 0x80 ;  /* 0x000000000080781c */ /* 0x000fe2000070e170 */
[----:B------:R-:W-:-:S12]  /*44f0*/  IMAD.MOV.U32 R21, RZ, RZ, -0x1 ;  /* 0xffffffffff157424 */ /* 0x000fd800078e00ff */
[----:B------:R-:W-:Y:S05]  /*4500*/  WARPSYNC.COLLECTIVE R21, `(.L_x_126) ;  /* 0x0000000015087348 */ /* 0x000fea0003c00000 */
[----:B------:R-:W-:Y:S01]  /*4510*/  VOTE.ANY P0, P0 ;  /* 0x0000000000ff7806 */ /* 0x000fe20000000100 */
[----:B------:R-:W-:-:S12]  /*4520*/  ENDCOLLECTIVE ;  /* 0x000000000000791b */ /* 0x000fd80003800000 */
.L_x_126:
[----:B------:R-:W-:Y:S05]  /*4530*/  BSYNC B1 ;  /* 0x0000000000017941 */ /* 0x000fea0003800000 */
.L_x_125:
[----:B------:R-:W-:Y:S05]  /*4540*/  BRA `(.L_x_127) ;  /* 0xffffffc800747947 */ /* 0x000fea000383ffff */
.L_x_100:
[----:B------:R-:W-:Y:S01]  /*4550*/  BSSY B1, `(.L_x_128) ;  /* 0x0000006000017945 */ /* 0x000fe20003800000 */
[----:B------:R-:W-:Y:S01]  /*4560*/  PLOP3.LUT P0, PT, P0, PT, PT, 0x8, 0x80 ;  /* 0x000000000080781c */ /* 0x000fe2000070e170 */
[----:B------:R-:W-:-:S12]  /*4570*/  IMAD.MOV.U32 R21, RZ, RZ, -0x1 ;  /* 0xffffffffff157424 */ /* 0x000fd800078e00ff */
[----:B------:R-:W-:Y:S05]  /*4580*/  WARPSYNC.COLLECTIVE R21, `(.L_x_129) ;  /* 0x0000000015087348 */ /* 0x000fea0003c00000 */
[----:B------:R-:W-:Y:S01]  /*4590*/  VOTE.ANY P0, P0 ;  /* 0x0000000000ff7806 */ /* 0x000fe20000000100 */
[----:B------:R-:W-:-:S12]  /*45a0*/  ENDCOLLECTIVE ;  /* 0x000000000000791b */ /* 0x000fd80003800000 */
.L_x_129:
[----:B------:R-:W-:Y:S05]  /*45b0*/  BSYNC B1 ;  /* 0x0000000000017941 */ /* 0x000fea0003800000 */
.L_x_128:
[----:B------:R-:W-:Y:S05]  /*45c0*/  BRA `(.L_x_130) ;  /* 0xffffffc800c87947 */ /* 0x000fea000383ffff */
.L_x_102:
[----:B------:R-:W0:Y:S01]  /*45d0*/  S2R R25, SR_GEMASK ;  /* 0x0000000000197919 */ /* 0x000e220000003c00 */
[----:B------:R-:W-:Y:S01]  /*45e0*/  BSSY B1, `(.L_x_131) ;  /* 0x0000006000017945 */ /* 0x000fe20003800000 */
[----:B------:R-:W-:Y:S01]  /*45f0*/  PLOP3.LUT P0, PT, P0, PT, PT, 0x8, 0x80 ;  /* 0x000000000080781c */ /* 0x000fe2000070e170 */
[----:B------:R-:W-:-:S12]  /*4600*/  IMAD.MOV.U32 R21, RZ, RZ, -0x1 ;  /* 0xffffffffff157424 */ /* 0x000fd800078e00ff */
[----:B0-----:R-:W-:Y:S05]  /*4610*/  WARPSYNC.COLLECTIVE R21, `(.L_x_132) ;  /* 0x0000000015087348 */ /* 0x001fea0003c00000 */
[----:B------:R-:W-:Y:S01]  /*4620*/  VOTE.ANY R21, PT, P0 ;  /* 0x0000000000157806 */ /* 0x000fe200000e0100 */
[----:B0-----:R-:W-:Y:S06]  /*4630*/  ENDCOLLECTIVE ;  /* 0x000000000000791b */ /* 0x001fec0003800000 */
.L_x_132:
[----:B------:R-:W-:Y:S05]  /*4640*/  BSYNC B1 ;  /* 0x0000000000017941 */ /* 0x000fea0003800000 */
.L_x_131:
[----:B------:R-:W-:Y:S01]  /*4650*/  LOP3.LUT R21, R21, 0x80000000, R25, 0xec, !PT ;  /* 0x8000000015157812 */ /* 0x000fe200078eec19 */
[----:B------:R-:W-:Y:S02]  /*4660*/  IMAD.MOV.U32 R20, RZ, RZ, R29 ;  /* 0x000000ffff147224 */ /* 0x000fe400078e001d */
[----:B------:R-:W-:Y:S02]  /*4670*/  VIADD R41, R39, 0x2 ;  /* 0x0000000227297836 */ /* 0x000fe40000000000 */
[----:B------:R-:W-:Y:S02]  /*4680*/  VIADD R16, R21, 0xffffffff ;  /* 0xffffffff15107836 */ /* 0x000fe40000000000 */
[C---:B------:R-:W-:Y:S02]  /*4690*/  VIADD R40, R39.reuse, 0x4 ;  /* 0x0000000427287836 */ /* 0x040fe40000000000 */
[----:B------:R-:W-:Y:S01]  /*46a0*/  VIADD R30, R39, 0x8 ;  /* 0x00000008271e7836 */ /* 0x000fe20000000000 */
[----:B------:R-:W-:Y:S01]  /*46b0*/  LOP3.LUT R48, R21, R16, RZ, 0xc, !PT ;  /* 0x0000001015307212 */ /* 0x000fe200078e0cff */
[----:B------:R-:W-:-:S02]  /*46c0*/  IMAD.MOV.U32 R16, RZ, RZ, 0x1 ;  /* 0x00000001ff107424 */ /* 0x000fc400078e00ff */
[----:B------:R-:W-:-:S03]  /*46d0*/  IMAD.MOV.U32 R21, RZ, RZ, -0x1 ;  /* 0xffffffffff157424 */ /* 0x000fc600078e00ff */
[----:B------:R-:W0:Y:S02]  /*46e0*/  POPC R48, R48 ;  /* 0x0000003000307309 */ /* 0x000e240000000000 */
[----:B0-----:R-:W-:Y:S01]  /*46f0*/  IMAD.MOV.U32 R17, RZ, RZ, R48 ;  /* 0x000000ffff117224 */ /* 0x001fe200078e0030 */
[----:B------:R-:W-:-:S13]  /*4700*/  ISETP.GE.AND P0, PT, R39, R48, PT ;  /* 0x000000302700720c */ /* 0x000fda0003f06270 */
[----:B------:R-:W-:Y:S05]  /*4710*/  WARPSYNC.COLLECTIVE R21, `(.L_x_133) ;  /* 0x0000000015087348 */ /* 0x000fea0003c00000 */
[----:B------:R0:W1:Y:S02]  /*4720*/  SHFL.DOWN P3, R22, R20, R16, R17 ;  /* 0x0800001014167389 */ /* 0x0000640000060011 */
[----:B01----:R-:W-:Y:S05]  /*4730*/  ENDCOLLECTIVE ;  /* 0x000000000000791b */ /* 0x003fea0003800000 */
.L_x_133:
        /* <DEDUP_REMOVED lines=8> */
.L_x_134:
[----:B------:R-:W-:Y:S01]  /*47c0*/  IMAD.MOV.U32 R16, RZ, RZ, 0x4 ;  /* 0x00000004ff107424 */ /* 0x000fe200078e00ff */
[----:B------:R-:W-:Y:S02]  /*47d0*/  SEL R22, R22, RZ, !P0 ;  /* 0x000000ff16167207 */ /* 0x000fe40004000000 */
[----:B------:R-:W-:-:S03]  /*47e0*/  ISETP.GT.AND P0, PT, R40, R48, PT ;  /* 0x000000302800720c */ /* 0x000fc60003f04270 */
[----:B------:R-:W-:Y:S02]  /*47f0*/  IMAD.IADD R45, R43, 0x1, R22 ;  /* 0x000000012b2d7824 */ /* 0x000fe400078e0216 */
[----:B------:R-:W-:Y:S02]  /*4800*/  VIADD R43, R39, 0x10 ;  /* 0x00000010272b7836 */ /* 0x000fe40000000000 */
[----:B------:R-:W-:-:S03]  /*4810*/  IMAD.MOV.U32 R20, RZ, RZ, R45 ;  /* 0x000000ffff147224 */ /* 0x000fc600078e002d */
[----:B------:R-:W-:-:S13]  /*4820*/  ISETP.GT.AND P2, PT, R43, R48, PT ;  /* 0x000000302b00720c */ /* 0x000fda0003f44270 */
[----:B------:R-:W-:Y:S05]  /*4830*/  WARPSYNC.COLLECTIVE R21, `(.L_x_135) ;  /* 0x0000000015087348 */ /* 0x000fea0003c00000 */
[----:B------:R0:W1:Y:S02]  /*4840*/  SHFL.DOWN P3, R22, R20, R16, R17 ;  /* 0x0800001014167389 */ /* 0x0000640000060011 */
[----:B01----:R-:W-:Y:S05]  /*4850*/  ENDCOLLECTIVE ;  /* 0x000000000000791b */ /* 0x003fea0003800000 */
.L_x_135:
        /* <DEDUP_REMOVED lines=8> */
.L_x_136:
[----:B------:R-:W-:Y:S01]  /*48e0*/  IMAD.MOV.U32 R16, RZ, RZ, 0x10 ;  /* 0x00000010ff107424 */ /* 0x000fe200078e00ff */
[----:B------:R-:W-:Y:S02]  /*48f0*/  SEL R22, R22, RZ, !P0 ;  /* 0x000000ff16167207 */ /* 0x000fe40004000000 */
[----:B------:R-:W-:-:S03]  /*4900*/  ISETP.NE.AND P0, PT, R28, 0x65, PT ;  /* 0x000000651c00780c */ /* 0x000fc60003f05270 */
[----:B------:R-:W-:Y:S02]  /*4910*/  IMAD.IADD R47, R29, 0x1, R22 ;  /* 0x000000011d2f7824 */ /* 0x000fe400078e0216 */
[----:B------:R-:W0:Y:S02]  /*4920*/  LDC.64 R28, c[0x0][0x390] ;  /* 0x0000e400ff1c7b82 */ /* 0x000e240000000a00 */
[----:B------:R-:W-:-:S07]  /*4930*/  IMAD.MOV.U32 R20, RZ, RZ, R47 ;  /* 0x000000ffff147224 */ /* 0x000fce00078e002f */
[----:B0-----:R-:W-:Y:S05]  /*4940*/  WARPSYNC.COLLECTIVE R21, `(.L_x_137) ;  /* 0x0000000015087348 */ /* 0x001fea0003c00000 */
[----:B------:R1:W2:Y:S02]  /*4950*/  SHFL.DOWN P3, R22, R20, R16, R17 ;  /* 0x0800001014167389 */ /* 0x0002a40000060011 */
[----:B012---:R-:W-:Y:S05]  /*4960*/  ENDCOLLECTIVE ;  /* 0x000000000000791b */ /* 0x007fea0003800000 */
.L_x_137:
[----:B------:R-:W-:Y:S05]  /*4970*/  WARPSYNC.COLLECTIVE R21, `(.L_x_138) ;  /* 0x0000000015087348 */ /* 0x000fea0003c00000 */
[----:B------:R-:W-:Y:S01]  /*4980*/  VOTE.ALL P0, P0 ;  /* 0x0000000000ff7806 */ /* 0x000fe20000000000 */
[----:B------:R-:W-:-:S12]  /*4990*/  ENDCOLLECTIVE ;  /* 0x000000000000791b */ /* 0x000fd80003800000 */
.L_x_138:
[----:B------:R-:W-:Y:S02]  /*49a0*/  IADD3 R44, P3, PT, R28, 0x100, RZ ;  /* 0x000001001c2c7810 */ /* 0x000fe40007f7e0ff */
[----:B------:R-:W-:-:S03]  /*49b0*/  SEL R22, R22, RZ, !P2 ;  /* 0x000000ff16167207 */ /* 0x000fc60005000000 */
[----:B------:R-:W-:Y:S02]  /*49c0*/  IMAD.X R45, RZ, RZ, R29, P3 ;  /* 0x000000ffff2d7224 */ /* 0x000fe400018e061d */
[----:B------:R-:W-:Y:S01]  /*49d0*/  IMAD.IADD R46, R47, 0x1, R22 ;  /* 0x000000012f2e7824 */ /* 0x000fe200078e0216 */
[----:B------:R-:W-:Y:S06]  /*49e0*/  BRA `(.L_x_139) ;  /* 0xffffffc8005c7947 */ /* 0x000fec000383ffff */
.L_x_104:
[----:B------:R-:W-:Y:S01]  /*49f0*/  BSSY B1, `(.L_x_140) ;  /* 0x0000006000017945 */ /* 0x000fe20003800000 */
[----:B------:R-:W-:Y:S01]  /*4a00*/  PLOP3.LUT P0, PT, P0, PT, PT, 0x8, 0x80 ;  /* 0x000000000080781c */ /* 0x000fe2000070e170 */
[----:B------:R-:W-:-:S12]  /*4a10*/  IMAD.MOV.U32 R21, RZ, RZ, -0x1 ;  /* 0xffffffffff157424 */ /* 0x000fd800078e00ff */
[----:B------:R-:W-:Y:S05]  /*4a20*/  WARPSYNC.COLLECTIVE R21, `(.L_x_141) ;  /* 0x0000000015087348 */ /* 0x000fea0003c00000 */
[----:B------:R-:W-:Y:S01]  /*4a30*/  VOTE.ANY P0, P0 ;  /* 0x0000000000ff7806 */ /* 0x000fe20000000100 */
[----:B------:R-:W-:-:S12]  /*4a40*/  ENDCOLLECTIVE ;  /* 0x000000000000791b */ /* 0x000fd80003800000 */
.L_x_141:
[----:B------:R-:W-:Y:S05]  /*4a50*/  BSYNC B1 ;  /* 0x0000000000017941 */ /* 0x000fea0003800000 */
.L_x_140:
[----:B------:R-:W-:Y:S05]  /*4a60*/  BRA `(.L_x_142) ;  /* 0xffffffc800647947 */ /* 0x000fea000383ffff */
.L_x_106:
[----:B------:R-:W-:Y:S01]  /*4a70*/  BSSY B1, `(.L_x_143) ;  /* 0x0000006000017945 */ /* 0x000fe20003800000 */
[----:B------:R-:W-:Y:S01]  /*4a80*/  PLOP3.LUT P0, PT, P0, PT, PT, 0x8, 0x80 ;  /* 0x000000000080781c */ /* 0x000fe2000070e170 */
[----:B------:R-:W-:-:S12]  /*4a90*/  IMAD.MOV.U32 R21, RZ, RZ, -0x1 ;  /* 0xffffffffff157424 */ /* 0x000fd800078e00ff */
[----:B------:R-:W-:Y:S05]  /*4aa0*/  WARPSYNC.COLLECTIVE R21, `(.L_x_144) ;  /* 0x0000000015087348 */ /* 0x000fea0003c00000 */
[----:B------:R-:W-:Y:S01]  /*4ab0*/  VOTE.ANY P0, P0 ;  /* 0x0000000000ff7806 */ /* 0x000fe20000000100 */
[----:B------:R-:W-:-:S12]  /*4ac0*/  ENDCOLLECTIVE ;  /* 0x000000000000791b */ /* 0x000fd80003800000 */
.L_x_144:
[----:B------:R-:W-:Y:S05]  /*4ad0*/  BSYNC B1 ;  /* 0x0000000000017941 */ /* 0x000fea0003800000 */
.L_x_143:
[----:B------:R-:W-:Y:S05]  /*4ae0*/  BRA `(.L_x_145) ;  /* 0xffffffc800b87947 */ /* 0x000fea000383ffff */
.L_x_108:
[----:B------:R-:W-:Y:S01]  /*4af0*/  BSSY B1, `(.L_x_146) ;  /* 0x0000006000017945 */ /* 0x000fe20003800000 */
[----:B------:R-:W-:Y:S01]  /*4b00*/  PLOP3.LUT P0, PT, P0, PT, PT, 0x8, 0x80 ;  /* 0x000000000080781c */ /* 0x000fe2000070e170 */
[----:B------:R-:W-:-:S12]  /*4b10*/  IMAD.MOV.U32 R21, RZ, RZ, -0x1 ;  /* 0xffffffffff157424 */ /* 0x000fd800078e00ff */
[----:B------:R-:W-:Y:S05]  /*4b20*/  WARPSYNC.COLLECTIVE R21, `(.L_x_147) ;  /* 0x0000000015087348 */ /* 0x000fea0003c00000 */
[----:B------:R-:W-:Y:S01]  /*4b30*/  VOTE.ANY R21, PT, P0 ;  /* 0x0000000000157806 */ /* 0x000fe200000e0100 */
[----:B------:R-:W-:Y:S06]  /*4b40*/  ENDCOLLECTIVE ;  /* 0x000000000000791b */ /* 0x000fec0003800000 */
.L_x_147:
[----:B------:R-:W-:Y:S05]  /*4b50*/  BSYNC B1 ;  /* 0x0000000000017941 */ /* 0x000fea0003800000 */
.L_x_146:
[----:B------:R-:W-:Y:S01]  /*4b60*/  LOP3.LUT R21, R21, 0x80000000, R25, 0xec, !PT ;  /* 0x8000000015157812 */ /* 0x000fe200078eec19 */
[----:B------:R-:W-:Y:S02]  /*4b70*/  IMAD.MOV.U32 R20, RZ, RZ, R29 ;  /* 0x000000ffff147224 */ /* 0x000fe400078e001d */
[----:B------:R-:W-:Y:S02]  /*4b80*/  VIADD R24, R24, 0xffffffe0 ;  /* 0xffffffe018187836 */ /* 0x000fe40000000000 */
[----:B------:R-:W-:-:S05]  /*4b90*/  VIADD R16, R21, 0xffffffff ;  /* 0xffffffff15107836 */ /* 0x000fca0000000000 */
[----:B------:R-:W-:Y:S01]  /*4ba0*/  LOP3.LUT R49, R21, R16, RZ, 0xc, !PT ;  /* 0x0000001015317212 */ /* 0x000fe200078e0cff */
[----:B------:R-:W-:Y:S02]  /*4bb0*/  IMAD.MOV.U32 R16, RZ, RZ, 0x1 ;  /* 0x00000001ff107424 */ /* 0x000fe400078e00ff */
[----:B------:R-:W-:Y:S01]  /*4bc0*/  IMAD.MOV.U32 R21, RZ, RZ, -0x1 ;  /* 0xffffffffff157424 */ /* 0x000fe200078e00ff */
[----:B------:R0:W1:Y:S06]  /*4bd0*/  POPC R17, R49 ;  /* 0x0000003100117309 */ /* 0x00006c0000000000 */
[----:B01----:R-:W-:Y:S05]  /*4be0*/  WARPSYNC.COLLECTIVE R21, `(.L_x_148) ;  /* 0x0000000015087348 */ /* 0x003fea0003c00000 */
[----:B-1----:R1:W2:Y:S02]  /*4bf0*/  SHFL.DOWN P3, R22, R20, R16, R17 ;  /* 0x0800001014167389 */ /* 0x0022a40000060011 */
[----:B012---:R-:W-:Y:S05]  /*4c00*/  ENDCOLLECTIVE ;  /* 0x000000000000791b */ /* 0x007fea0003800000 */
.L_x_148:
[----:B------:R-:W-:Y:S01]  /*4c10*/  ISETP.GE.AND P0, PT, R39, R17, PT ;  /* 0x000000112700720c */ /* 0x000fe20003f06270 */
[----:B------:R-:W-:-:S03]  /*4c20*/  IMAD.MOV.U32 R16, RZ, RZ, 0x2 ;  /* 0x00000002ff107424 */ /* 0x000fc600078e00ff */
[----:B------:R-:W-:Y:S02]  /*4c30*/  SEL R22, R22, RZ, !P0 ;  /* 0x000000ff16167207 */ /* 0x000fe40004000000 */
[----:B------:R-:W-:-:S03]  /*4c40*/  ISETP.GT.AND P0, PT, R41, R17, PT ;  /* 0x000000112900720c */ /* 0x000fc60003f04270 */
[----:B------:R-:W-:-:S04]  /*4c50*/  IMAD.IADD R48, R22, 0x1, R29 ;  /* 0x0000000116307824 */ /* 0x000fc800078e021d */
[----:B------:R-:W-:-:S07]  /*4c60*/  IMAD.MOV.U32 R20, RZ, RZ, R48 ;  /* 0x000000ffff147224 */ /* 0x000fce00078e0030 */
[----:B------:R-:W-:Y:S05]  /*4c70*/  WARPSYNC.COLLECTIVE R21, `(.L_x_149) ;  /* 0x0000000015087348 */ /* 0x000fea0003c00000 */
[----:B------:R0:W1:Y:S02]  /*4c80*/  SHFL.DOWN P3, R22, R20, R16, R17 ;  /* 0x0800001014167389 */ /* 0x0000640000060011 */
[----:B01----:R-:W-:Y:S05]  /*4c90*/  ENDCOLLECTIVE ;  /* 0x000000000000791b */ /* 0x003fea0003800000 */
.L_x_149:
        /* <DEDUP_REMOVED lines=8> */
.L_x_150:
        /* <DEDUP_REMOVED lines=8> */
.L_x_151:
        /* <DEDUP_REMOVED lines=8> */
.L_x_152:
[----:B------:R-:W-:Y:S02]  /*4e20*/  SEL R22, R22, RZ, !P0 ;  /* 0x000000ff16167207 */ /* 0x000fe40004000000 */
[----:B------:R-:W-:Y:S02]  /*4e30*/  ISETP.NE.AND P0, PT, R28, 0x65, PT ;  /* 0x000000651c00780c */ /* 0x000fe40003f05270 */
[----:B------:R-:W-:-:S11]  /*4e40*/  IADD3 R46, PT, PT, R29, R22, R46 ;  /* 0x000000161d2e7210 */ /* 0x000fd60007ffe02e */
[----:B------:R-:W-:Y:S05]  /*4e50*/  WARPSYNC.COLLECTIVE R21, `(.L_x_153) ;  /* 0x0000000015087348 */ /* 0x000fea0003c00000 */
[----:B------:R-:W-:Y:S01]  /*4e60*/  VOTE.ALL P0, P0 ;  /* 0x0000000000ff7806 */ /* 0x000fe20000000000 */
[----:B------:R-:W-:-:S12]  /*4e70*/  ENDCOLLECTIVE ;  /* 0x000000000000791b */ /* 0x000fd80003800000 */
.L_x_153:
[----:B------:R-:W-:Y:S05]  /*4e80*/  BRA `(.L_x_154) ;  /* 0xffffffc800507947 */ /* 0x000fea000383ffff */
.L_x_113:
[----:B------:R-:W-:Y:S01]  /*4e90*/  BSSY B0, `(.L_x_155) ;  /* 0x0000006000007945 */ /* 0x000fe20003800000 */
[----:B------:R-:W-:Y:S01]  /*4ea0*/  PLOP3.LUT P0, PT, P0, PT, PT, 0x8, 0x80 ;  /* 0x000000000080781c */ /* 0x000fe2000070e170 */
[----:B------:R-:W-:-:S12]  /*4eb0*/  IMAD.MOV.U32 R21, RZ, RZ, -0x1 ;  /* 0xffffffffff157424 */ /* 0x000fd800078e00ff */
[----:B------:R-:W-:Y:S05]  /*4ec0*/  WARPSYNC.COLLECTIVE R21, `(.L_x_156) ;  /* 0x0000000015087348 */ /* 0x000fea0003c00000 */
[----:B------:R-:W-:Y:S01]  /*4ed0*/  VOTE.ANY P0, P0 ;  /* 0x0000000000ff7806 */ /* 0x000fe20000000100 */
[----:B------:R-:W-:-:S12]  /*4ee0*/  ENDCOLLECTIVE ;  /* 0x000000000000791b */ /* 0x000fd80003800000 */
.L_x_156:
[----:B------:R-:W-:Y:S05]  /*4ef0*/  BSYNC B0 ;  /* 0x0000000000007941 */ /* 0x000fea0003800000 */
.L_x_155:
[----:B------:R-:W-:Y:S05]  /*4f00*/  BRA `(.L_x_157) ;  /* 0xffffffe000907947 */ /* 0x000fea000383ffff */
.L_x_115:
[----:B------:R-:W-:Y:S01]  /*4f10*/  BSSY B0, `(.L_x_158) ;  /* 0x0000006000007945 */ /* 0x000fe20003800000 */
[----:B------:R-:W-:Y:S01]  /*4f20*/  PLOP3.LUT P0, PT, P0, PT, PT, 0x8, 0x80 ;  /* 0x000000000080781c */ /* 0x000fe2000070e170 */
[----:B------:R-:W-:-:S12]  /*4f30*/  IMAD.MOV.U32 R21, RZ, RZ, -0x1 ;  /* 0xffffffffff157424 */ /* 0x000fd800078e00ff */
[----:B------:R-:W-:Y:S05]  /*4f40*/  WARPSYNC.COLLECTIVE R21, `(.L_x_159) ;  /* 0x0000000015087348 */ /* 0x000fea0003c00000 */
[----:B------:R-:W-:Y:S01]  /*4f50*/  VOTE.ANY P0, P0 ;  /* 0x0000000000ff7806 */ /* 0x000fe20000000100 */
[----:B------:R-:W-:-:S12]  /*4f60*/  ENDCOLLECTIVE ;  /* 0x000000000000791b */ /* 0x000fd80003800000 */
.L_x_159:
[----:B------:R-:W-:Y:S05]  /*4f70*/  BSYNC B0 ;  /* 0x0000000000007941 */ /* 0x000fea0003800000 */
.L_x_158:
[----:B------:R-:W-:Y:S05]  /*4f80*/  BRA `(.L_x_160) ;  /* 0xffffffe000e47947 */ /* 0x000fea000383ffff */
.L_x_117:
[----:B------:R-:W0:Y:S01]  /*4f90*/  S2R R26, SR_GEMASK ;  /* 0x00000000001a7919 */ /* 0x000e220000003c00 */
[----:B------:R-:W-:Y:S01]  /*4fa0*/  BSSY B0, `(.L_x_161) ;  /* 0x0000006000007945 */ /* 0x000fe20003800000 */
[----:B------:R-:W-:Y:S01]  /*4fb0*/  PLOP3.LUT P0, PT, P0, PT, PT, 0x8, 0x80 ;  /* 0x000000000080781c */ /* 0x000fe2000070e170 */
[----:B------:R-:W-:-:S12]  /*4fc0*/  IMAD.MOV.U32 R21, RZ, RZ, -0x1 ;  /* 0xffffffffff157424 */ /* 0x000fd800078e00ff */
[----:B0-----:R-:W-:Y:S05]  /*4fd0*/  WARPSYNC.COLLECTIVE R21, `(.L_x_162) ;  /* 0x0000000015087348 */ /* 0x001fea0003c00000 */
[----:B------:R-:W-:Y:S01]  /*4fe0*/  VOTE.ANY R21, PT, P0 ;  /* 0x0000000000157806 */ /* 0x000fe200000e0100 */
[----:B0-----:R-:W-:Y:S06]  /*4ff0*/  ENDCOLLECTIVE ;  /* 0x000000000000791b */ /* 0x001fec0003800000 */
.L_x_162:
[----:B------:R-:W-:Y:S05]  /*5000*/  BSYNC B0 ;  /* 0x0000000000007941 */ /* 0x000fea0003800000 */
.L_x_161:
[----:B------:R-:W-:Y:S01]  /*5010*/  LOP3.LUT R21, R21, 0x80000000, R26, 0xec, !PT ;  /* 0x8000000015157812 */ /* 0x000fe200078eec1a */
[----:B------:R-:W-:-:S04]  /*5020*/  IMAD.MOV.U32 R20, RZ, RZ, R19 ;  /* 0x000000ffff147224 */ /* 0x000fc800078e0013 */
[----:B------:R-:W-:-:S05]  /*5030*/  VIADD R16, R21, 0xffffffff ;  /* 0xffffffff15107836 */ /* 0x000fca0000000000 */
[----:B------:R-:W-:Y:S01]  /*5040*/  LOP3.LUT R47, R21, R16, RZ, 0xc, !PT ;  /* 0x00000010152f7212 */ /* 0x000fe200078e0cff */
[----:B------:R-:W-:Y:S02]  /*5050*/  IMAD.MOV.U32 R16, RZ, RZ, 0x1 ;  /* 0x00000001ff107424 */ /* 0x000fe400078e00ff */
[----:B------:R-:W-:-:S03]  /*5060*/  IMAD.MOV.U32 R21, RZ, RZ, -0x1 ;  /* 0xffffffffff157424 */ /* 0x000fc600078e00ff */
[----:B------:R-:W0:Y:S02]  /*5070*/  POPC R47, R47 ;  /* 0x0000002f002f7309 */ /* 0x000e240000000000 */
[----:B0-----:R-:W-:Y:S01]  /*5080*/  IMAD.MOV.U32 R17, RZ, RZ, R47 ;  /* 0x000000ffff117224 */ /* 0x001fe200078e002f */
[----:B------:R-:W-:-:S13]  /*5090*/  ISETP.GE.AND P0, PT, R38, R47, PT ;  /* 0x0000002f2600720c */ /* 0x000fda0003f06270 */
[----:B------:R-:W-:Y:S05]  /*50a0*/  WARPSYNC.COLLECTIVE R21, `(.L_x_163) ;  /* 0x0000000015087348 */ /* 0x000fea0003c00000 */
[----:B------:R0:W1:Y:S02]  /*50b0*/  SHFL.DOWN P3, R22, R20, R16, R17 ;  /* 0x0800001014167389 */ /* 0x0000640000060011 */
[----:B01----:R-:W-:Y:S05]  /*50c0*/  ENDCOLLECTIVE ;  /* 0x000000000000791b */ /* 0x003fea0003800000 */
.L_x_163:
[----:B------:R-:W-:Y:S01]  /*50d0*/  IMAD.MOV.U32 R16, RZ, RZ, 0x2 ;  /* 0x00000002ff107424 */ /* 0x000fe200078e00ff */
        /* <DEDUP_REMOVED lines=8> */
.L_x_164:
        /* <DEDUP_REMOVED lines=9> */
.L_x_165:
        /* <DEDUP_REMOVED lines=9> */
.L_x_166:
[----:B------:R-:W-:Y:S01]  /*5280*/  IMAD.MOV.U32 R16, RZ, RZ, 0x10 ;  /* 0x00000010ff107424 */ /* 0x000fe200078e00ff */
[----:B------:R-:W-:Y:S02]  /*5290*/  SEL R19, R22, RZ, !P0 ;  /* 0x000000ff16137207 */ /* 0x000fe40004000000 */
[----:B------:R-:W-:Y:S01]  /*52a0*/  ISETP.NE.AND P0, PT, R18, 0x65, PT ;  /* 0x000000651200780c */ /* 0x000fe20003f05270 */
[----:B------:R-:W-:Y:S02]  /*52b0*/  VIADD R18, R38, 0x10 ;  /* 0x0000001026127836 */ /* 0x000fe40000000000 */
[----:B------:R-:W-:-:S03]  /*52c0*/  IMAD.IADD R48, R50, 0x1, R19 ;  /* 0x0000000132307824 */ /* 0x000fc600078e0213 */
[----:B------:R-:W-:Y:S01]  /*52d0*/  ISETP.GT.AND P2, PT, R18, R47, PT ;  /* 0x0000002f1200720c */ /* 0x000fe20003f44270 */
[----:B------:R-:W-:Y:S01]  /*52e0*/  IMAD.MOV.U32 R20, RZ, RZ, R48 ;  /* 0x000000ffff147224 */ /* 0x000fe200078e0030 */
[----:B------:R-:W0:Y:S11]  /*52f0*/  LDC.64 R18, c[0x0][0x390] ;  /* 0x0000e400ff127b82 */ /* 0x000e360000000a00 */
[----:B0-----:R-:W-:Y:S05]  /*5300*/  WARPSYNC.COLLECTIVE R21, `(.L_x_167) ;  /* 0x0000000015087348 */ /* 0x001fea0003c00000 */
[----:B------:R1:W2:Y:S02]  /*5310*/  SHFL.DOWN P3, R22, R20, R16, R17 ;  /* 0x0800001014167389 */ /* 0x0002a40000060011 */
[----:B012---:R-:W-:Y:S05]  /*5320*/  ENDCOLLECTIVE ;  /* 0x000000000000791b */ /* 0x007fea0003800000 */
.L_x_167:
[----:B------:R-:W-:Y:S05]  /*5330*/  WARPSYNC.COLLECTIVE R21, `(.L_x_168) ;  /* 0x0000000015087348 */ /* 0x000fea0003c00000 */
[----:B------:R-:W-:Y:S01]  /*5340*/  VOTE.ALL P0, P0 ;  /* 0x0000000000ff7806 */ /* 0x000fe20000000000 */
[----:B------:R-:W-:-:S12]  /*5350*/  ENDCOLLECTIVE ;  /* 0x000000000000791b */ /* 0x000fd80003800000 */
.L_x_168:
[----:B------:R-:W-:Y:S02]  /*5360*/  SEL R45, R22, RZ, !P2 ;  /* 0x000000ff162d7207 */ /* 0x000fe40005000000 */
[----:B------:R-:W-:-:S03]  /*5370*/  IADD3 R44, P3, PT, R18, 0x100, RZ ;  /* 0x00000100122c7810 */ /* 0x000fc60007f7e0ff */
[----:B------:R-:W-:Y:S02]  /*5380*/  IMAD.IADD R46, R48, 0x1, R45 ;  /* 0x00000001302e7824 */ /* 0x000fe400078e022d */
[----:B------:R-:W-:Y:S01]  /*5390*/  IMAD.X R45, RZ, RZ, R19, P3 ;  /* 0x000000ffff2d7224 */ /* 0x000fe200018e0613 */
[----:B------:R-:W-:Y:S07]  /*53a0*/  BRA `(.L_x_169) ;  /* 0xffffffe000787947 */ /* 0x000fee000383ffff */
.L_x_119:
[----:B------:R-:W-:Y:S01]  /*53b0*/  BSSY B0, `(.L_x_170) ;  /* 0x0000006000007945 */ /* 0x000fe20003800000 */
[----:B------:R-:W-:Y:S01]  /*53c0*/  PLOP3.LUT P0, PT, P0, PT, PT, 0x8, 0x80 ;  /* 0x000000000080781c */ /* 0x000fe2000070e170 */
[----:B------:R-:W-:-:S12]  /*53d0*/  IMAD.MOV.U32 R21, RZ, RZ, -0x1 ;  /* 0xffffffffff157424 */ /* 0x000fd800078e00ff */
[----:B------:R-:W-:Y:S05]  /*53e0*/  WARPSYNC.COLLECTIVE R21, `(.L_x_171) ;  /* 0x0000000015087348 */ /* 0x000fea0003c00000 */
[----:B------:R-:W-:Y:S01]  /*53f0*/  VOTE.ANY P0, P0 ;  /* 0x0000000000ff7806 */ /* 0x000fe20000000100 */
[----:B------:R-:W-:-:S12]  /*5400*/  ENDCOLLECTIVE ;  /* 0x000000000000791b */ /* 0x000fd80003800000 */
.L_x_171:
[----:B------:R-:W-:Y:S05]  /*5410*/  BSYNC B0 ;  /* 0x0000000000007941 */ /* 0x000fea0003800000 */
.L_x_170:
[----:B------:R-:W-:Y:S05]  /*5420*/  BRA `(.L_x_172) ;  /* 0xffffffe000807947 */ /* 0x000fea000383ffff */
.L_x_121:
[----:B------:R-:W-:Y:S01]  /*5430*/  BSSY B0, `(.L_x_173) ;  /* 0x0000006000007945 */ /* 0x000fe20003800000 */
[----:B------:R-:W-:Y:S01]  /*5440*/  PLOP3.LUT P0, PT, P0, PT, PT, 0x8, 0x80 ;  /* 0x000000000080781c */ /* 0x000fe2000070e170 */
[----:B------:R-:W-:-:S12]  /*5450*/  IMAD.MOV.U32 R21, RZ, RZ, -0x1 ;  /* 0xffffffffff157424 */ /* 0x000fd800078e00ff */
[----:B------:R-:W-:Y:S05]  /*5460*/  WARPSYNC.COLLECTIVE R21, `(.L_x_174) ;  /* 0x0000000015087348 */ /* 0x000fea0003c00000 */
[----:B------:R-:W-:Y:S01]  /*5470*/  VOTE.ANY P0, P0 ;  /* 0x0000000000ff7806 */ /* 0x000fe20000000100 */
[----:B------:R-:W-:-:S12]  /*5480*/  ENDCOLLECTIVE ;  /* 0x000000000000791b */ /* 0x000fd80003800000 */
.L_x_174:
[----:B------:R-:W-:Y:S05]  /*5490*/  BSYNC B0 ;  /* 0x0000000000007941 */ /* 0x000fea0003800000 */
.L_x_173:
[----:B------:R-:W-:Y:S05]  /*54a0*/  BRA `(.L_x_175) ;  /* 0xffffffe000d47947 */ /* 0x000fea000383ffff */
.L_x_123:
[----:B------:R-:W-:Y:S01]  /*54b0*/  BSSY B0, `(.L_x_176) ;  /* 0x0000006000007945 */ /* 0x000fe20003800000 */
[----:B------:R-:W-:Y:S01]  /*54c0*/  PLOP3.LUT P0, PT, P0, PT, PT, 0x8, 0x80 ;  /* 0x000000000080781c */ /* 0x000fe2000070e170 */
[----:B------:R-:W-:-:S12]  /*54d0*/  IMAD.MOV.U32 R21, RZ, RZ, -0x1 ;  /* 0xffffffffff157424 */ /* 0x000fd800078e00ff */
[----:B------:R-:W-:Y:S05]  /*54e0*/  WARPSYNC.COLLECTIVE R21, `(.L_x_177) ;  /* 0x0000000015087348 */ /* 0x000fea0003c00000 */
[----:B------:R-:W-:Y:S01]  /*54f0*/  VOTE.ANY R21, PT, P0 ;  /* 0x0000000000157806 */ /* 0x000fe200000e0100 */
[----:B------:R-:W-:Y:S06]  /*5500*/  ENDCOLLECTIVE ;  /* 0x000000000000791b */ /* 0x000fec0003800000 */
.L_x_177:
[----:B------:R-:W-:Y:S05]  /*5510*/  BSYNC B0 ;  /* 0x0000000000007941 */ /* 0x000fea0003800000 */
.L_x_176:
        /* <DEDUP_REMOVED lines=11> */
.L_x_178:
        /* <DEDUP_REMOVED lines=10> */
.L_x_179:
[----:B------:R-:W-:Y:S01]  /*5670*/  IMAD.MOV.U32 R16, RZ, RZ, 0x4 ;  /* 0x00000004ff107424 */ /* 0x000fe200078e00ff */
[----:B------:R-:W-:Y:S01]  /*5680*/  SEL R19, R22, RZ, !P0 ;  /* 0x000000ff16137207 */ /* 0x000fe20004000000 */
[----:B------:R-:W-:-:S04]  /*5690*/  VIADD R22, R38, 0x4 ;  /* 0x0000000426167836 */ /* 0x000fc80000000000 */
[----:B------:R-:W-:Y:S01]  /*56a0*/  IMAD.IADD R50, R48, 0x1, R19 ;  /* 0x0000000130327824 */ /* 0x000fe200078e0213 */
[----:B------:R-:W-:Y:S01]  /*56b0*/  ISETP.GT.AND P0, PT, R22, R17, PT ;  /* 0x000000111600720c */ /* 0x000fe20003f04270 */
[----:B------:R-:W-:Y:S02]  /*56c0*/  VIADD R48, R38, 0x10 ;  /* 0x0000001026307836 */ /* 0x000fe40000000000 */
[----:B------:R-:W-:-:S10]  /*56d0*/  IMAD.MOV.U32 R20, RZ, RZ, R50 ;  /* 0x000000ffff147224 */ /* 0x000fd400078e0032 */
[----:B------:R-:W-:Y:S05]  /*56e0*/  WARPSYNC.COLLECTIVE R21, `(.L_x_180) ;  /* 0x0000000015087348 */ /* 0x000fea0003c00000 */
[----:B------:R0:W1:Y:S02]  /*56f0*/  SHFL.DOWN P3, R22, R20, R16, R17 ;  /* 0x0800001014167389 */ /* 0x0000640000060011 */
[----:B01----:R-:W-:Y:S05]  /*5700*/  ENDCOLLECTIVE ;  /* 0x000000000000791b */ /* 0x003fea0003800000 */
.L_x_180:
        /* <DEDUP_REMOVED lines=9> */
.L_x_181:
        /* <DEDUP_REMOVED lines=8> */
.L_x_182:
[----:B------:R-:W-:Y:S02]  /*5820*/  SEL R22, R22, RZ, !P0 ;  /* 0x000000ff16167207 */ /* 0x000fe40004000000 */
[----:B------:R-:W-:Y:S02]  /*5830*/  ISETP.NE.AND P0, PT, R18, 0x65, PT ;  /* 0x000000651200780c */ /* 0x000fe40003f05270 */
[----:B------:R-:W-:-:S11]  /*5840*/  IADD3 R46, PT, PT, R19, R22, R46 ;  /* 0x00000016132e7210 */ /* 0x000fd60007ffe02e */
[----:B------:R-:W-:Y:S05]  /*5850*/  WARPSYNC.COLLECTIVE R21, `(.L_x_183) ;  /* 0x0000000015087348 */ /* 0x000fea0003c00000 */
[----:B------:R-:W-:Y:S01]  /*5860*/  VOTE.ALL P0, P0 ;  /* 0x0000000000ff7806 */ /* 0x000fe20000000000 */
[----:B------:R-:W-:-:S12]  /*5870*/  ENDCOLLECTIVE ;  /* 0x000000000000791b */ /* 0x000fd80003800000 */
.L_x_183:
[----:B------:R-:W-:Y:S05]  /*5880*/  BRA `(.L_x_184) ;  /* 0xffffffe0006c7947 */ /* 0x000fea000383ffff */
.L_x_185:
        /* <DEDUP_REMOVED lines=15> */
.L_x_189:


//--------------------- .text._ZN3cub18CUB_300001_SM_10006detail4scan20DeviceScanInitKernelINS0_13ScanTileStateIjLb1EEEEEvT_i --------------------------
	.section	.text._ZN3cub18CUB_300001_SM_10006detail4scan20DeviceScanInitKernelINS0_13ScanTileStateIjLb1EEEEEvT_i,"ax",@progbits
	.align	128
        .global         _ZN3cub18CUB_300001_SM_10006detail4scan20DeviceScanInitKernelINS0_13ScanTileStateIjLb1EEEEEvT_i
        .type           _ZN3cub18CUB_300001_SM_10006detail4scan20DeviceScanInitKernelINS0_13ScanTileStateIjLb1EEEEEvT_i,@function
        .size           _ZN3cub18CUB_300001_SM_10006detail4scan20DeviceScanInitKernelINS0_13ScanTileStateIjLb1EEEEEvT_i,(.L_x_190 - _ZN3cub18CUB_300001_SM_10006detail4scan20DeviceScanInitKernelINS0_13ScanTileStateIjLb1EEEEEvT_i)
        .other          _ZN3cub18CUB_300001_SM_10006detail4scan20DeviceScanInitKernelINS0_13ScanTileStateIjLb1EEEEEvT_i,@"STO_CUDA_ENTRY STV_DEFAULT"
_ZN3cub18CUB_300001_SM_10006detail4scan20DeviceScanInitKernelINS0_13ScanTileStateIjLb1EEEEEvT_i:
.text._ZN3cub18CUB_300001_SM_10006detail4scan20DeviceScanInitKernelINS0_13ScanTileStateIjLb1EEEEEvT_i:
[----:B------:R-:W-:Y:S01]  /*0000*/  LDC R1, c[0x0][0x37c] ;  /* 0x0000df00ff017b82 */ /* 0x000fe20000000800 */
[----:B------:R-:W0:Y:S07]  /*0010*/  S2R R0, SR_TID.X ;  /* 0x0000000000007919 */ /* 0x000e2e0000002100 */
[----:B------:R-:W1:Y:S01]  /*0020*/  S2UR UR6, SR_CTAID.X ;  /* 0x00000000000679c3 */ /* 0x000e620000002500 */
[----:B------:R-:W2:Y:S07]  /*0030*/  LDCU UR4, c[0x0][0x388] ;  /* 0x00007100ff0477ac */ /* 0x000eae0008000800 */
[----:B------:R-:W1:Y:S01]  /*0040*/  LDC R5, c[0x0][0x360] ;  /* 0x0000d800ff057b82 */ /* 0x000e620000000800 */
[----:B0-----:R-:W-:Y:S01]  /*0050*/  ISETP.GT.U32.AND P0, PT, R0, 0x1f, PT ;  /* 0x0000001f0000780c */ /* 0x001fe20003f04070 */
[----:B-1----:R-:W-:-:S03]  /*0060*/  IMAD R5, R5, UR6, R0 ;  /* 0x0000000605057c24 */ /* 0x002fc6000f8e0200 */
[----:B------:R-:W-:Y:S02]  /*0070*/  ISETP.NE.OR P0, PT, RZ, UR6, P0 ;  /* 0x00000006ff007c0c */ /* 0x000fe40008705670 */
[----:B--2---:R-:W-:Y:S01]  /*0080*/  ISETP.GE.AND P1, PT, R5, UR4, PT ;  /* 0x0000000405007c0c */ /* 0x004fe2000bf26270 */
[----:B------:R-:W0:-:S12]  /*0090*/  LDCU.64 UR4, c[0x0][0x358] ;  /* 0x00006b00ff0477ac */ /* 0x000e180008000a00 */
[----:B------:R-:W1:Y:S01]  /*00a0*/  @!P1 LDC.64 R2, c[0x0][0x380] ;  /* 0x0000e000ff029b82 */ /* 0x000e620000000a00 */
[----:B------:R-:W-:Y:S01]  /*00b0*/  @!P1 MOV R4, 0x63 ;  /* 0x0000006300049802 */ /* 0x000fe20000000f00 */
[----:B-1----:R-:W-:-:S04]  /*00c0*/  @!P1 IMAD.WIDE R2, R5, 0x8, R2 ;  /* 0x0000000805029825 */ /* 0x002fc800078e0202 */
[----:B------:R-:W-:-:S05]  /*00d0*/  HFMA2 R5, -RZ, RZ, 0, 0 ;  /* 0x00000000ff057431 */ /* 0x000fca00000001ff */
[----:B0-----:R0:W-:Y:S01]  /*00e0*/  @!P1 STG.E.64 desc[UR4][R2.64+0x100], R4 ;  /* 0x0001000402009986 */ /* 0x0011e2000c101b04 */
[----:B------:R-:W-:Y:S05]  /*00f0*/  @P0 EXIT ;  /* 0x000000000000094d */ /* 0x000fea0003800000 */
[----:B0-----:R-:W0:Y:S02]  /*0100*/  LDC.64 R2, c[0x0][0x380] ;  /* 0x0000e000ff027b82 */ /* 0x001e240000000a00 */
[----:B0-----:R-:W-:-:S05]  /*0110*/  IMAD.WIDE.U32 R2, R0, 0x8, R2 ;  /* 0x0000000800027825 */ /* 0x001fca00078e0002 */
[----:B------:R-:W-:Y:S01]  /*0120*/  STG.E.64 desc[UR4][R2.64], RZ ;  /* 0x000000ff02007986 */ /* 0x000fe2000c101b04 */
[----:B------:R-:W-:Y:S05]  /*0130*/  EXIT ;  /* 0x000000000000794d */ /* 0x000fea0003800000 */
.L_x_186:
        /* <DEDUP_REMOVED lines=12> */
.L_x_190:


//--------------------- .text._ZN3cub18CUB_300001_SM_10006detail11EmptyKernelIvEEvv --------------------------
	.section	.text._ZN3cub18CUB_300001_SM_10006detail11EmptyKernelIvEEvv,"ax",@progbits
	.align	128
        .global         _ZN3cub18CUB_300001_SM_10006detail11EmptyKernelIvEEvv
        .type           _ZN3cub18CUB_300001_SM_10006detail11EmptyKernelIvEEvv,@function
        .size           _ZN3cub18CUB_300001_SM_10006detail11EmptyKernelIvEEvv,(.L_x_191 - _ZN3cub18CUB_300001_SM_10006detail11EmptyKernelIvEEvv)
        .other          _ZN3cub18CUB_300001_SM_10006detail11EmptyKernelIvEEvv,@"STO_CUDA_ENTRY STV_DEFAULT"
_ZN3cub18CUB_300001_SM_10006detail11EmptyKernelIvEEvv:
.text._ZN3cub18CUB_300001_SM_10006detail11EmptyKernelIvEEvv:
[----:B------:R-:W-:Y:S01]  /*0000*/  LDC R1, c[0x0][0x37c] ;  /* 0x0000df00ff017b82 */ /* 0x000fe20000000800 */
[----:B------:R-:W-:Y:S05]  /*0010*/  EXIT ;  /* 0x000000000000794d */ /* 0x000fea0003800000 */
.L_x_187:
        /* <DEDUP_REMOVED lines=14> */
.L_x_191:


//--------------------- .nv.shared._ZN3cub18CUB_300001_SM_10006detail4scan16DeviceScanKernelINS2_10policy_hubIjjjmN4cuda3std3__44plusIvEEE10Policy1000EN6thrust24THRUST_300001_SM_1000_NS10device_ptrIjEESF_NS0_13ScanTileStateIjLb1EEES9_NS0_8NullTypeEmjLb0ESI_EEvT0_T1_T2_iT3_T4_T5_ --------------------------
	.section	.nv.shared._ZN3cub18CUB_300001_SM_10006detail4scan16DeviceScanKernelINS2_10policy_hubIjjjmN4cuda3std3__44plusIvEEE10Policy1000EN6thrust24THRUST_300001_SM_1000_NS10device_ptrIjEESF_NS0_13ScanTileStateIjLb1EEES9_NS0_8NullTypeEmjLb0ESI_EEvT0_T1_T2_iT3_T4_T5_,"aw",@nobits
	.sectionflags	@""
	.align	16
.nv.shared._ZN3cub18CUB_300001_SM_10006detail4scan16DeviceScanKernelINS2_10policy_hubIjjjmN4cuda3std3__44plusIvEEE10Policy1000EN6thrust24THRUST_300001_SM_1000_NS10device_ptrIjEESF_NS0_13ScanTileStateIjLb1EEES9_NS0_8NullTypeEmjLb0ESI_EEvT0_T1_T2_iT3_T4_T5_:
	.zero		32656


//--------------------- .nv.shared.reserved.0     --------------------------
	.section	.nv.shared.reserved.0,"aw",@nobits
	.weak		__nv_reservedSMEM_offset_0_alias
	.size		__nv_reservedSMEM_offset_0_alias, 0, 64
	.other		__nv_reservedSMEM_offset_0_alias,@"STO_CUDA_RESERVED_SHARED STV_DEFAULT"
__nv_reservedSMEM_offset_0_alias:
	.zero		0
	.zero		64


//--------------------- .nv.global                --------------------------
	.section	.nv.global,"aw",@nobits
.nv.global:
	.type		_ZN41_INTERNAL_744e8dd6_4_k_cu_c920d7b7_1081226thrust24THRUST_300001_SM_1000_NS3seqE,@object
	.size		_ZN41_INTERNAL_744e8dd6_4_k_cu_c920d7b7_1081226thrust24THRUST_300001_SM_1000_NS3seqE,(_ZN41_INTERNAL_744e8dd6_4_k_cu_c920d7b7_1081224cuda3std3__48in_placeE - _ZN41_INTERNAL_744e8dd6_4_k_cu_c920d7b7_1081226thrust24THRUST_300001_SM_1000_NS3seqE)
_ZN41_INTERNAL_744e8dd6_4_k_cu_c920d7b7_1081226thrust24THRUST_300001_SM_1000_NS3seqE:
	.zero		1
	.type		_ZN41_INTERNAL_744e8dd6_4_k_cu_c920d7b7_1081224cuda3std3__48in_placeE,@object
	.size		_ZN41_INTERNAL_744e8dd6_4_k_cu_c920d7b7_1081224cuda3std3__48in_placeE,(_ZN41_INTERNAL_744e8dd6_4_k_cu_c920d7b7_1081224cuda3std6ranges3__45__cpo4sizeE - _ZN41_INTERNAL_744e8dd6_4_k_cu_c920d7b7_1081224cuda3std3__48in_placeE)
_ZN41_INTERNAL_744e8dd6_4_k_cu_c920d7b7_1081224cuda3std3__48in_placeE:
	.zero		1
	.type		_ZN41_INTERNAL_744e8dd6_4_k_cu_c920d7b7_1081224cuda3std6ranges3__45__cpo4sizeE,@object
	.size		_ZN41_INTERNAL_744e8dd6_4_k_cu_c920d7b7_1081224cuda3std6ranges3__45__cpo4sizeE,(_ZN41_INTERNAL_744e8dd6_4_k_cu_c920d7b7_1081226thrust24THRUST_300001_SM_1000_NS12placeholders2_3E - _ZN41_INTERNAL_744e8dd6_4_k_cu_c920d7b7_1081224cuda3std6ranges3__45__cpo4sizeE)
_ZN41_INTERNAL_744e8dd6_4_k_cu_c920d7b7_1081224cuda3std6ranges3__45__cpo4sizeE:
	.zero		1
	.type		_ZN41_INTERNAL_744e8dd6_4_k_cu_c920d7b7_1081226thrust24THRUST_300001_SM_1000_NS12placeholders2_3E,@object
	.size		_ZN41_INTERNAL_744e8dd6_4_k_cu_c920d7b7_1081226thrust24THRUST_300001_SM_1000_NS12placeholders2_3E,(_ZN41_INTERNAL_744e8dd6_4_k_cu_c920d7b7_1081224cuda3std3__45__cpo6cbeginE - _ZN41_INTERNAL_744e8dd6_4_k_cu_c920d7b7_1081226thrust24THRUST_300001_SM_1000_NS12placeholders2_3E)
_ZN41_INTERNAL_744e8dd6_4_k_cu_c920d7b7_1081226thrust24THRUST_300001_SM_1000_NS12placeholders2_3E:
	.zero		1
	.type		_ZN41_INTERNAL_744e8dd6_4_k_cu_c920d7b7_1081224cuda3std3__45__cpo6cbeginE,@object
	.size		_ZN41_INTERNAL_744e8dd6_4_k_cu_c920d7b7_1081224cuda3std3__45__cpo6cbeginE,(_ZN41_INTERNAL_744e8dd6_4_k_cu_c920d7b7_1081224cuda3std6ranges3__45__cpo6cbeginE - _ZN41_INTERNAL_744e8dd6_4_k_cu_c920d7b7_1081224cuda3std3__45__cpo6cbeginE)
_ZN41_INTERNAL_744e8dd6_4_k_cu_c920d7b7_1081224cuda3std3__45__cpo6cbeginE:
	.zero		1
	.type		_ZN41_INTERNAL_744e8dd6_4_k_cu_c920d7b7_1081224cuda3std6ranges3__45__cpo6cbeginE,@object
	.size		_ZN41_INTERNAL_744e8dd6_4_k_cu_c920d7b7_1081224cuda3std6ranges3__45__cpo6cbeginE,(_ZN41_INTERNAL_744e8dd6_4_k_cu_c920d7b7_1081226thrust24THRUST_300001_SM_1000_NS12placeholders2_7E - _ZN41_INTERNAL_744e8dd6_4_k_cu_c920d7b7_1081224cuda3std6ranges3__45__cpo6cbeginE)
_ZN41_INTERNAL_744e8dd6_4_k_cu_c920d7b7_1081224cuda3std6ranges3__45__cpo6cbeginE:
	.zero		1
	.type		_ZN41_INTERNAL_744e8dd6_4_k_cu_c920d7b7_1081226thrust24THRUST_300001_SM_1000_NS12placeholders2_7E,@object
	.size		_ZN41_INTERNAL_744e8dd6_4_k_cu_c920d7b7_1081226thrust24THRUST_300001_SM_1000_NS12placeholders2_7E,(_ZN41_INTERNAL_744e8dd6_4_k_cu_c920d7b7_1081224cuda3std3__45__cpo7crbeginE - _ZN41_INTERNAL_744e8dd6_4_k_cu_c920d7b7_1081226thrust24THRUST_300001_SM_1000_NS12placeholders2_7E)
_ZN41_INTERNAL_744e8dd6_4_k_cu_c920d7b7_1081226thrust24THRUST_300001_SM_1000_NS12placeholders2_7E:
	.zero		1
	.type		_ZN41_INTERNAL_744e8dd6_4_k_cu_c920d7b7_1081224cuda3std3__45__cpo7crbeginE,@object
	.size		_ZN41_INTERNAL_744e8dd6_4_k_cu_c920d7b7_1081224cuda3std3__45__cpo7crbeginE,(_ZN41_INTERNAL_744e8dd6_4_k_cu_c920d7b7_1081224cuda3std6ranges3__45__cpo4nextE - _ZN41_INTERNAL_744e8dd6_4_k_cu_c920d7b7_1081224cuda3std3__45__cpo7crbeginE)
_ZN41_INTERNAL_744e8dd6_4_k_cu_c920d7b7_1081224cuda3std3__45__cpo7crbeginE:
	.zero		1
	.type		_ZN41_INTERNAL_744e8dd6_4_k_cu_c920d7b7_1081224cuda3std6ranges3__45__cpo4nextE,@object
	.size		_ZN41_INTERNAL_744e8dd6_4_k_cu_c920d7b7_1081224cuda3std6ranges3__45__cpo4nextE,(_ZN41_INTERNAL_744e8dd6_4_k_cu_c920d7b7_1081224cuda3std6ranges3__45__cpo4swapE - _ZN41_INTERNAL_744e8dd6_4_k_cu_c920d7b7_1081224cuda3std6ranges3__45__cpo4nextE)
_ZN41_INTERNAL_744e8dd6_4_k_cu_c920d7b7_1081224cuda3std6ranges3__45__cpo4nextE:
	.zero		1
	.type		_ZN41_INTERNAL_744e8dd6_4_k_cu_c920d7b7_1081224cuda3std6ranges3__45__cpo4swapE,@object
	.size		_ZN41_INTERNAL_744e8dd6_4_k_cu_c920d7b7_1081224cuda3std6ranges3__45__cpo4swapE,(_ZN41_INTERNAL_744e8dd6_4_k_cu_c920d7b7_1081226thrust24THRUST_300001_SM_1000_NS8cuda_cub10par_nosyncE - _ZN41_INTERNAL_744e8dd6_4_k_cu_c920d7b7_1081224cuda3std6ranges3__45__cpo4swapE)
_ZN41_INTERNAL_744e8dd6_4_k_cu_c920d7b7_1081224cuda3std6ranges3__45__cpo4swapE:
	.zero		1
	.type		_ZN41_INTERNAL_744e8dd6_4_k_cu_c920d7b7_1081226thrust24THRUST_300001_SM_1000_NS8cuda_cub10par_nosyncE,@object
	.size		_ZN41_INTERNAL_744e8dd6_4_k_cu_c920d7b7_1081226thrust24THRUST_300001_SM_1000_NS8cuda_cub10par_nosyncE,(_ZN41_INTERNAL_744e8dd6_4_k_cu_c920d7b7_1081226thrust24THRUST_300001_SM_1000_NS12placeholders2_9E - _ZN41_INTERNAL_744e8dd6_4_k_cu_c920d7b7_1081226thrust24THRUST_300001_SM_1000_NS8cuda_cub10par_nosyncE)
_ZN41_INTERNAL_744e8dd6_4_k_cu_c920d7b7_1081226thrust24THRUST_300001_SM_1000_NS8cuda_cub10par_nosyncE:
	.zero		1
	.type		_ZN41_INTERNAL_744e8dd6_4_k_cu_c920d7b7_1081226thrust24THRUST_300001_SM_1000_NS12placeholders2_9E,@object
	.size		_ZN41_INTERNAL_744e8dd6_4_k_cu_c920d7b7_1081226thrust24THRUST_300001_SM_1000_NS12placeholders2_9E,(_ZN41_INTERNAL_744e8dd6_4_k_cu_c920d7b7_1081224cuda3std3__443_GLOBAL__N__744e8dd6_4_k_cu_c920d7b7_1081226ignoreE - _ZN41_INTERNAL_744e8dd6_4_k_cu_c920d7b7_1081226thrust24THRUST_300001_SM_1000_NS12placeholders2_9E)
_ZN41_INTERNAL_744e8dd6_4_k_cu_c920d7b7_1081226thrust24THRUST_300001_SM_1000_NS12placeholders2_9E:
	.zero		1
	.type		_ZN41_INTERNAL_744e8dd6_4_k_cu_c920d7b7_1081224cuda3std3__443_GLOBAL__N__744e8dd6_4_k_cu_c920d7b7_1081226ignoreE,@object
	.size		_ZN41_INTERNAL_744e8dd6_4_k_cu_c920d7b7_1081224cuda3std3__443_GLOBAL__N__744e8dd6_4_k_cu_c920d7b7_1081226ignoreE,(_ZN41_INTERNAL_744e8dd6_4_k_cu_c920d7b7_1081224cuda3std6ranges3__45__cpo4dataE - _ZN41_INTERNAL_744e8dd6_4_k_cu_c920d7b7_1081224cuda3std3__443_GLOBAL__N__744e8dd6_4_k_cu_c920d7b7_1081226ignoreE)
_ZN41_INTERNAL_744e8dd6_4_k_cu_c920d7b7_1081224cuda3std3__443_GLOBAL__N__744e8dd6_4_k_cu_c920d7b7_1081226ignoreE:
	.zero		1
	.type		_ZN41_INTERNAL_744e8dd6_4_k_cu_c920d7b7_1081224cuda3std6ranges3__45__cpo4dataE,@object
	.size		_ZN41_INTERNAL_744e8dd6_4_k_cu_c920d7b7_1081224cuda3std6ranges3__45__cpo4dataE,(_ZN41_INTERNAL_744e8dd6_4_k_cu_c920d7b7_1081226thrust24THRUST_300001_SM_1000_NS12placeholders2_1E - _ZN41_INTERNAL_744e8dd6_4_k_cu_c920d7b7_1081224cuda3std6ranges3__45__cpo4dataE)
_ZN41_INTERNAL_744e8dd6_4_k_cu_c920d7b7_1081224cuda3std6ranges3__45__cpo4dataE:
	.zero		1
	.type		_ZN41_INTERNAL_744e8dd6_4_k_cu_c920d7b7_1081226thrust24THRUST_300001_SM_1000_NS12placeholders2_1E,@object
	.size		_ZN41_INTERNAL_744e8dd6_4_k_cu_c920d7b7_1081226thrust24THRUST_300001_SM_1000_NS12placeholders2_1E,(_ZN41_INTERNAL_744e8dd6_4_k_cu_c920d7b7_1081224cuda3std3__45__cpo5beginE - _ZN41_INTERNAL_744e8dd6_4_k_cu_c920d7b7_1081226thrust24THRUST_300001_SM_1000_NS12placeholders2_1E)
_ZN41_INTERNAL_744e8dd6_4_k_cu_c920d7b7_1081226thrust24THRUST_300001_SM_1000_NS12placeholders2_1E:
	.zero		1
	.type		_ZN41_INTERNAL_744e8dd6_4_k_cu_c920d7b7_1081224cuda3std3__45__cpo5beginE,@object
	.size		_ZN41_INTERNAL_744e8dd6_4_k_cu_c920d7b7_1081224cuda3std3__45__cpo5beginE,(_ZN41_INTERNAL_744e8dd6_4_k_cu_c920d7b7_1081224cuda3std6ranges3__45__cpo5beginE - _ZN41_INTERNAL_744e8dd6_4_k_cu_c920d7b7_1081224cuda3std3__45__cpo5beginE)
_ZN41_INTERNAL_744e8dd6_4_k_cu_c920d7b7_1081224cuda3std3__45__cpo5beginE:
	.zero		1
	.type		_ZN41_INTERNAL_744e8dd6_4_k_cu_c920d7b7_1081224cuda3std6ranges3__45__cpo5beginE,@object
	.size		_ZN41_INTERNAL_744e8dd6_4_k_cu_c920d7b7_1081224cuda3std6ranges3__45__cpo5beginE,(_ZN41_INTERNAL_744e8dd6_4_k_cu_c920d7b7_1081226thrust24THRUST_300001_SM_1000_NS12placeholders2_5E - _ZN41_INTERNAL_744e8dd6_4_k_cu_c920d7b7_1081224cuda3std6ranges3__45__cpo5beginE)
_ZN41_INTERNAL_744e8dd6_4_k_cu_c920d7b7_1081224cuda3std6ranges3__45__cpo5beginE:
	.zero		1
	.type		_ZN41_INTERNAL_744e8dd6_4_k_cu_c920d7b7_1081226thrust24THRUST_300001_SM_1000_NS12placeholders2_5E,@object
	.size		_ZN41_INTERNAL_744e8dd6_4_k_cu_c920d7b7_1081226thrust24THRUST_300001_SM_1000_NS12placeholders2_5E,(_ZN41_INTERNAL_744e8dd6_4_k_cu_c920d7b7_1081224cuda3std3__45__cpo6rbeginE - _ZN41_INTERNAL_744e8dd6_4_k_cu_c920d7b7_1081226thrust24THRUST_300001_SM_1000_NS12placeholders2_5E)
_ZN41_INTERNAL_744e8dd6_4_k_cu_c920d7b7_1081226thrust24THRUST_300001_SM_1000_NS12placeholders2_5E:
	.zero		1
	.type		_ZN41_INTERNAL_744e8dd6_4_k_cu_c920d7b7_1081224cuda3std3__45__cpo6rbeginE,@object
	.size		_ZN41_INTERNAL_744e8dd6_4_k_cu_c920d7b7_1081224cuda3std3__45__cpo6rbeginE,(_ZN41_INTERNAL_744e8dd6_4_k_cu_c920d7b7_1081224cuda3std6ranges3__45__cpo7advanceE - _ZN41_INTERNAL_744e8dd6_4_k_cu_c920d7b7_1081224cuda3std3__45__cpo6rbeginE)
_ZN41_INTERNAL_744e8dd6_4_k_cu_c920d7b7_1081224cuda3std3__45__cpo6rbeginE:
	.zero		1
	.type		_ZN41_INTERNAL_744e8dd6_4_k_cu_c920d7b7_1081224cuda3std6ranges3__45__cpo7advanceE,@object
	.size		_ZN41_INTERNAL_744e8dd6_4_k_cu_c920d7b7_1081224cuda3std6ranges3__45__cpo7advanceE,(_ZN41_INTERNAL_744e8dd6_4_k_cu_c920d7b7_1081224cuda3std3__47nulloptE - _ZN41_INTERNAL_744e8dd6_4_k_cu_c920d7b7_1081224cuda3std6ranges3__45__cpo7advanceE)
_ZN41_INTERNAL_744e8dd6_4_k_cu_c920d7b7_1081224cuda3std6ranges3__45__cpo7advanceE:
	.zero		1
	.type		_ZN41_INTERNAL_744e8dd6_4_k_cu_c920d7b7_1081224cuda3std3__47nulloptE,@object
	.size		_ZN41_INTERNAL_744e8dd6_4_k_cu_c920d7b7_1081224cuda3std3__47nulloptE,(_ZN41_INTERNAL_744e8dd6_4_k_cu_c920d7b7_1081224cuda3std6ranges3__45__cpo8distanceE - _ZN41_INTERNAL_744e8dd6_4_k_cu_c920d7b7_1081224cuda3std3__47nulloptE)
_ZN41_INTERNAL_744e8dd6_4_k_cu_c920d7b7_1081224cuda3std3__47nulloptE:
	.zero		1
	.type		_ZN41_INTERNAL_744e8dd6_4_k_cu_c920d7b7_1081224cuda3std6ranges3__45__cpo8distanceE,@object
	.size		_ZN41_INTERNAL_744e8dd6_4_k_cu_c920d7b7_1081224cuda3std6ranges3__45__cpo8distanceE,(_ZN41_INTERNAL_744e8dd6_4_k_cu_c920d7b7_1081226thrust24THRUST_300001_SM_1000_NS12placeholders3_10E - _ZN41_INTERNAL_744e8dd6_4_k_cu_c920d7b7_1081224cuda3std6ranges3__45__cpo8distanceE)
_ZN41_INTERNAL_744e8dd6_4_k_cu_c920d7b7_1081224cuda3std6ranges3__45__cpo8distanceE:
	.zero		1
	.type		_ZN41_INTERNAL_744e8dd6_4_k_cu_c920d7b7_1081226thrust24THRUST_300001_SM_1000_NS12placeholders3_10E,@object
	.size		_ZN41_INTERNAL_744e8dd6_4_k_cu_c920d7b7_1081226thrust24THRUST_300001_SM_1000_NS12placeholders3_10E,(_ZN41_INTERNAL_744e8dd6_4_k_cu_c920d7b7_1081224cuda3std3__419piecewise_constructE - _ZN41_INTERNAL_744e8dd6_4_k_cu_c920d7b7_1081226thrust24THRUST_300001_SM_1000_NS12placeholders3_10E)
_ZN41_INTERNAL_744e8dd6_4_k_cu_c920d7b7_1081226thrust24THRUST_300001_SM_1000_NS12placeholders3_10E:
	.zero		1
	.type		_ZN41_INTERNAL_744e8dd6_4_k_cu_c920d7b7_1081224cuda3std3__419piecewise_constructE,@object
	.size		_ZN41_INTERNAL_744e8dd6_4_k_cu_c920d7b7_1081224cuda3std3__419piecewise_constructE,(_ZN41_INTERNAL_744e8dd6_4_k_cu_c920d7b7_1081224cuda3std6ranges3__45__cpo5cdataE - _ZN41_INTERNAL_744e8dd6_4_k_cu_c920d7b7_1081224cuda3std3__419piecewise_constructE)
_ZN41_INTERNAL_744e8dd6_4_k_cu_c920d7b7_1081224cuda3std3__419piecewise_constructE:
	.zero		1
	.type		_ZN41_INTERNAL_744e8dd6_4_k_cu_c920d7b7_1081224cuda3std6ranges3__45__cpo5cdataE,@object
	.size		_ZN41_INTERNAL_744e8dd6_4_k_cu_c920d7b7_1081224cuda3std6ranges3__45__cpo5cdataE,(_ZN41_INTERNAL_744e8dd6_4_k_cu_c920d7b7_1081226thrust24THRUST_300001_SM_1000_NS12placeholders2_2E - _ZN41_INTERNAL_744e8dd6_4_k_cu_c920d7b7_1081224cuda3std6ranges3__45__cpo5cdataE)
_ZN41_INTERNAL_744e8dd6_4_k_cu_c920d7b7_1081224cuda3std6ranges3__45__cpo5cdataE:
	.zero		1
	.type		_ZN41_INTERNAL_744e8dd6_4_k_cu_c920d7b7_1081226thrust24THRUST_300001_SM_1000_NS12placeholders2_2E,@object
	.size		_ZN41_INTERNAL_744e8dd6_4_k_cu_c920d7b7_1081226thrust24THRUST_300001_SM_1000_NS12placeholders2_2E,(_ZN41_INTERNAL_744e8dd6_4_k_cu_c920d7b7_1081224cuda3std3__45__cpo3endE - _ZN41_INTERNAL_744e8dd6_4_k_cu_c920d7b7_1081226thrust24THRUST_300001_SM_1000_NS12placeholders2_2E)
_ZN41_INTERNAL_744e8dd6_4_k_cu_c920d7b7_1081226thrust24THRUST_300001_SM_1000_NS12placeholders2_2E:
	.zero		1
	.type		_ZN41_INTERNAL_744e8dd6_4_k_cu_c920d7b7_1081224cuda3std3__45__cpo3endE,@object
	.size		_ZN41_INTERNAL_744e8dd6_4_k_cu_c920d7b7_1081224cuda3std3__45__cpo3endE,(_ZN41_INTERNAL_744e8dd6_4_k_cu_c920d7b7_1081224cuda3std6ranges3__45__cpo3endE - _ZN41_INTERNAL_744e8dd6_4_k_cu_c920d7b7_1081224cuda3std3__45__cpo3endE)
_ZN41_INTERNAL_744e8dd6_4_k_cu_c920d7b7_1081224cuda3std3__45__cpo3endE:
	.zero		1
	.type		_ZN41_INTERNAL_744e8dd6_4_k_cu_c920d7b7_1081224cuda3std6ranges3__45__cpo3endE,@object
	.size		_ZN41_INTERNAL_744e8dd6_4_k_cu_c920d7b7_1081224cuda3std6ranges3__45__cpo3endE,(_ZN41_INTERNAL_744e8dd6_4_k_cu_c920d7b7_1081226thrust24THRUST_300001_SM_1000_NS12placeholders2_6E - _ZN41_INTERNAL_744e8dd6_4_k_cu_c920d7b7_1081224cuda3std6ranges3__45__cpo3endE)
_ZN41_INTERNAL_744e8dd6_4_k_cu_c920d7b7_1081224cuda3std6ranges3__45__cpo3endE:
	.zero		1
	.type		_ZN41_INTERNAL_744e8dd6_4_k_cu_c920d7b7_1081226thrust24THRUST_300001_SM_1000_NS12placeholders2_6E,@object
	.size		_ZN41_INTERNAL_744e8dd6_4_k_cu_c920d7b7_1081226thrust24THRUST_300001_SM_1000_NS12placeholders2_6E,(_ZN41_INTERNAL_744e8dd6_4_k_cu_c920d7b7_1081224cuda3std3__45__cpo4rendE - _ZN41_INTERNAL_744e8dd6_4_k_cu_c920d7b7_1081226thrust24THRUST_300001_SM_1000_NS12placeholders2_6E)
_ZN41_INTERNAL_744e8dd6_4_k_cu_c920d7b7_1081226thrust24THRUST_300001_SM_1000_NS12placeholders2_6E:
	.zero		1
	.type		_ZN41_INTERNAL_744e8dd6_4_k_cu_c920d7b7_1081224cuda3std3__45__cpo4rendE,@object
	.size		_ZN41_INTERNAL_744e8dd6_4_k_cu_c920d7b7_1081224cuda3std3__45__cpo4rendE,(_ZN41_INTERNAL_744e8dd6_4_k_cu_c920d7b7_1081224cuda3std6ranges3__45__cpo9iter_swapE - _ZN41_INTERNAL_744e8dd6_4_k_cu_c920d7b7_1081224cuda3std3__45__cpo4rendE)
_ZN41_INTERNAL_744e8dd6_4_k_cu_c920d7b7_1081224cuda3std3__45__cpo4rendE:
	.zero		1
	.type		_ZN41_INTERNAL_744e8dd6_4_k_cu_c920d7b7_1081224cuda3std6ranges3__45__cpo9iter_swapE,@object
	.size		_ZN41_INTERNAL_744e8dd6_4_k_cu_c920d7b7_1081224cuda3std6ranges3__45__cpo9iter_swapE,(_ZN41_INTERNAL_744e8dd6_4_k_cu_c920d7b7_1081224cuda3std3__48unexpectE - _ZN41_INTERNAL_744e8dd6_4_k_cu_c920d7b7_1081224cuda3std6ranges3__45__cpo9iter_swapE)
_ZN41_INTERNAL_744e8dd6_4_k_cu_c920d7b7_1081224cuda3std6ranges3__45__cpo9iter_swapE:
	.zero		1
	.type		_ZN41_INTERNAL_744e8dd6_4_k_cu_c920d7b7_1081224cuda3std3__48unexpectE,@object
	.size		_ZN41_INTERNAL_744e8dd6_4_k_cu_c920d7b7_1081224cuda3std3__48unexpectE,(_ZN41_INTERNAL_744e8dd6_4_k_cu_c920d7b7_1081226thrust24THRUST_300001_SM_1000_NS8cuda_cub3parE - _ZN41_INTERNAL_744e8dd6_4_k_cu_c920d7b7_1081224cuda3std3__48unexpectE)
_ZN41_INTERNAL_744e8dd6_4_k_cu_c920d7b7_1081224cuda3std3__48unexpectE:
	.zero		1
	.type		_ZN41_INTERNAL_744e8dd6_4_k_cu_c920d7b7_1081226thrust24THRUST_300001_SM_1000_NS8cuda_cub3parE,@object
	.size		_ZN41_INTERNAL_744e8dd6_4_k_cu_c920d7b7_1081226thrust24THRUST_300001_SM_1000_NS8cuda_cub3parE,(_ZN41_INTERNAL_744e8dd6_4_k_cu_c920d7b7_1081226thrust24THRUST_300001_SM_1000_NS12placeholders2_4E - _ZN41_INTERNAL_744e8dd6_4_k_cu_c920d7b7_1081226thrust24THRUST_300001_SM_1000_NS8cuda_cub3parE)
_ZN41_INTERNAL_744e8dd6_4_k_cu_c920d7b7_1081226thrust24THRUST_300001_SM_1000_NS8cuda_cub3parE:
	.zero		1
	.type		_ZN41_INTERNAL_744e8dd6_4_k_cu_c920d7b7_1081226thrust24THRUST_300001_SM_1000_NS12placeholders2_4E,@object
	.size		_ZN41_INTERNAL_744e8dd6_4_k_cu_c920d7b7_1081226thrust24THRUST_300001_SM_1000_NS12placeholders2_4E,(_ZN41_INTERNAL_744e8dd6_4_k_cu_c920d7b7_1081224cuda3std3__45__cpo4cendE - _ZN41_INTERNAL_744e8dd6_4_k_cu_c920d7b7_1081226thrust24THRUST_300001_SM_1000_NS12placeholders2_4E)
_ZN41_INTERNAL_744e8dd6_4_k_cu_c920d7b7_1081226thrust24THRUST_300001_SM_1000_NS12placeholders2_4E:
	.zero		1
	.type		_ZN41_INTERNAL_744e8dd6_4_k_cu_c920d7b7_1081224cuda3std3__45__cpo4cendE,@object
	.size		_ZN41_INTERNAL_744e8dd6_4_k_cu_c920d7b7_1081224cuda3std3__45__cpo4cendE,(_ZN41_INTERNAL_744e8dd6_4_k_cu_c920d7b7_1081224cuda3std6ranges3__45__cpo4cendE - _ZN41_INTERNAL_744e8dd6_4_k_cu_c920d7b7_1081224cuda3std3__45__cpo4cendE)
_ZN41_INTERNAL_744e8dd6_4_k_cu_c920d7b7_1081224cuda3std3__45__cpo4cendE:
	.zero		1
	.type		_ZN41_INTERNAL_744e8dd6_4_k_cu_c920d7b7_1081224cuda3std6ranges3__45__cpo4cendE,@object
	.size		_ZN41_INTERNAL_744e8dd6_4_k_cu_c920d7b7_1081224cuda3std6ranges3__45__cpo4cendE,(_ZN41_INTERNAL_744e8dd6_4_k_cu_c920d7b7_1081224cuda3std3__420unreachable_sentinelE - _ZN41_INTERNAL_744e8dd6_4_k_cu_c920d7b7_1081224cuda3std6ranges3__45__cpo4cendE)
_ZN41_INTERNAL_744e8dd6_4_k_cu_c920d7b7_1081224cuda3std6ranges3__45__cpo4cendE:
	.zero		1
	.type		_ZN41_INTERNAL_744e8dd6_4_k_cu_c920d7b7_1081224cuda3std3__420unreachable_sentinelE,@object
	.size		_ZN41_INTERNAL_744e8dd6_4_k_cu_c920d7b7_1081224cuda3std3__420unreachable_sentinelE,(_ZN41_INTERNAL_744e8dd6_4_k_cu_c920d7b7_1081224cuda3std6ranges3__45__cpo5ssizeE - _ZN41_INTERNAL_744e8dd6_4_k_cu_c920d7b7_1081224cuda3std3__420unreachable_sentinelE)
_ZN41_INTERNAL_744e8dd6_4_k_cu_c920d7b7_1081224cuda3std3__420unreachable_sentinelE:
	.zero		1
	.type		_ZN41_INTERNAL_744e8dd6_4_k_cu_c920d7b7_1081224cuda3std6ranges3__45__cpo5ssizeE,@object
	.size		_ZN41_INTERNAL_744e8dd6_4_k_cu_c920d7b7_1081224cuda3std6ranges3__45__cpo5ssizeE,(_ZN41_INTERNAL_744e8dd6_4_k_cu_c920d7b7_1081226thrust24THRUST_300001_SM_1000_NS12placeholders2_8E - _ZN41_INTERNAL_744e8dd6_4_k_cu_c920d7b7_1081224cuda3std6ranges3__45__cpo5ssizeE)
_ZN41_INTERNAL_744e8dd6_4_k_cu_c920d7b7_1081224cuda3std6ranges3__45__cpo5ssizeE:
	.zero		1
	.type		_ZN41_INTERNAL_744e8dd6_4_k_cu_c920d7b7_1081226thrust24THRUST_300001_SM_1000_NS12placeholders2_8E,@object
	.size		_ZN41_INTERNAL_744e8dd6_4_k_cu_c920d7b7_1081226thrust24THRUST_300001_SM_1000_NS12placeholders2_8E,(_ZN41_INTERNAL_744e8dd6_4_k_cu_c920d7b7_1081224cuda3std3__45__cpo5crendE - _ZN41_INTERNAL_744e8dd6_4_k_cu_c920d7b7_1081226thrust24THRUST_300001_SM_1000_NS12placeholders2_8E)
_ZN41_INTERNAL_744e8dd6_4_k_cu_c920d7b7_1081226thrust24THRUST_300001_SM_1000_NS12placeholders2_8E:
	.zero		1
	.type		_ZN41_INTERNAL_744e8dd6_4_k_cu_c920d7b7_1081224cuda3std3__45__cpo5crendE,@object
	.size		_ZN41_INTERNAL_744e8dd6_4_k_cu_c920d7b7_1081224cuda3std3__45__cpo5crendE,(_ZN41_INTERNAL_744e8dd6_4_k_cu_c920d7b7_1081224cuda3std6ranges3__45__cpo4prevE - _ZN41_INTERNAL_744e8dd6_4_k_cu_c920d7b7_1081224cuda3std3__45__cpo5crendE)
_ZN41_INTERNAL_744e8dd6_4_k_cu_c920d7b7_1081224cuda3std3__45__cpo5crendE:
	.zero		1
	.type		_ZN41_INTERNAL_744e8dd6_4_k_cu_c920d7b7_1081224cuda3std6ranges3__45__cpo4prevE,@object
	.size		_ZN41_INTERNAL_744e8dd6_4_k_cu_c920d7b7_1081224cuda3std6ranges3__45__cpo4prevE,(_ZN41_INTERNAL_744e8dd6_4_k_cu_c920d7b7_1081224cuda3std6ranges3__45__cpo9iter_moveE - _ZN41_INTERNAL_744e8dd6_4_k_cu_c920d7b7_1081224cuda3std6ranges3__45__cpo4prevE)
_ZN41_INTERNAL_744e8dd6_4_k_cu_c920d7b7_1081224cuda3std6ranges3__45__cpo4prevE:
	.zero		1
	.type		_ZN41_INTERNAL_744e8dd6_4_k_cu_c920d7b7_1081224cuda3std6ranges3__45__cpo9iter_moveE,@object
	.size		_ZN41_INTERNAL_744e8dd6_4_k_cu_c920d7b7_1081224cuda3std6ranges3__45__cpo9iter_moveE,(_ZN41_INTERNAL_744e8dd6_4_k_cu_c920d7b7_1081226thrust24THRUST_300001_SM_1000_NS6system6detail10sequential3seqE - _ZN41_INTERNAL_744e8dd6_4_k_cu_c920d7b7_1081224cuda3std6ranges3__45__cpo9iter_moveE)
_ZN41_INTERNAL_744e8dd6_4_k_cu_c920d7b7_1081224cuda3std6ranges3__45__cpo9iter_moveE:
	.zero		1
	.type		_ZN41_INTERNAL_744e8dd6_4_k_cu_c920d7b7_1081226thrust24THRUST_300001_SM_1000_NS6system6detail10sequential3seqE,@object
	.size		_ZN41_INTERNAL_744e8dd6_4_k_cu_c920d7b7_1081226thrust24THRUST_300001_SM_1000_NS6system6detail10sequential3seqE,(.L_31 - _ZN41_INTERNAL_744e8dd6_4_k_cu_c920d7b7_1081226thrust24THRUST_300001_SM_1000_NS6system6detail10sequential3seqE)
_ZN41_INTERNAL_744e8dd6_4_k_cu_c920d7b7_1081226thrust24THRUST_300001_SM_1000_NS6system6detail10sequential3seqE:
	.zero		1
.L_31:


//--------------------- .nv.shared._ZN3cub18CUB_300001_SM_10006detail4scan16DeviceScanKernelINS2_10policy_hubIjjjjN4cuda3std3__44plusIvEEE10Policy1000EN6thrust24THRUST_300001_SM_1000_NS10device_ptrIjEESF_NS0_13ScanTileStateIjLb1EEES9_NS0_8NullTypeEjjLb0ESI_EEvT0_T1_T2_iT3_T4_T5_ --------------------------
	.section	.nv.shared._ZN3cub18CUB_300001_SM_10006detail4scan16DeviceScanKernelINS2_10policy_hubIjjjjN4cuda3std3__44plusIvEEE10Policy1000EN6thrust24THRUST_300001_SM_1000_NS10device_ptrIjEESF_NS0_13ScanTileStateIjLb1EEES9_NS0_8NullTypeEjjLb0ESI_EEvT0_T1_T2_iT3_T4_T5_,"aw",@nobits
	.sectionflags	@""
	.align	16
.nv.shared._ZN3cub18CUB_300001_SM_10006detail4scan16DeviceScanKernelINS2_10policy_hubIjjjjN4cuda3std3__44plusIvEEE10Policy1000EN6thrust24THRUST_300001_SM_1000_NS10device_ptrIjEESF_NS0_13ScanTileStateIjLb1EEES9_NS0_8NullTypeEjjLb0ESI_EEvT0_T1_T2_iT3_T4_T5_:
	.zero		34832


//--------------------- .nv.constant0._ZN3cub18CUB_300001_SM_10006detail4scan16DeviceScanKernelINS2_10policy_hubIjjjmN4cuda3std3__44plusIvEEE10Policy1000EN6thrust24THRUST_300001_SM_1000_NS10device_ptrIjEESF_NS0_13ScanTileStateIjLb1EEES9_NS0_8NullTypeEmjLb0ESI_EEvT0_T1_T2_iT3_T4_T5_ --------------------------
	.section	.nv.constant0._ZN3cub18CUB_300001_SM_10006detail4scan16DeviceScanKernelINS2_10policy_hubIjjjmN4cuda3std3__44plusIvEEE10Policy1000EN6thrust24THRUST_300001_SM_1000_NS10device_ptrIjEESF_NS0_13ScanTileStateIjLb1EEES9_NS0_8NullTypeEmjLb0ESI_EEvT0_T1_T2_iT3_T4_T5_,"a",@progbits
	.sectionflags	@""
	.align	4
.nv.constant0._ZN3cub18CUB_300001_SM_10006detail4scan16DeviceScanKernelINS2_10policy_hubIjjjmN4cuda3std3__44plusIvEEE10Policy1000EN6thrust24THRUST_300001_SM_1000_NS10device_ptrIjEESF_NS0_13ScanTileStateIjLb1EEES9_NS0_8NullTypeEmjLb0ESI_EEvT0_T1_T2_iT3_T4_T5_:
	.zero		936


//--------------------- .nv.constant0._ZN3cub18CUB_300001_SM_10006detail4scan16DeviceScanKernelINS2_10policy_hubIjjjjN4cuda3std3__44plusIvEEE10Policy1000EN6thrust24THRUST_300001_SM_1000_NS10device_ptrIjEESF_NS0_13ScanTileStateIjLb1EEES9_NS0_8NullTypeEjjLb0ESI_EEvT0_T1_T2_iT3_T4_T5_ --------------------------
	.section	.nv.constant0._ZN3cub18CUB_300001_SM_10006detail4scan16DeviceScanKernelINS2_10policy_hubIjjjjN4cuda3std3__44plusIvEEE10Policy1000EN6thrust24THRUST_300001_SM_1000_NS10device_ptrIjEESF_NS0_13ScanTileStateIjLb1EEES9_NS0_8NullTypeEjjLb0ESI_EEvT0_T1_T2_iT3_T4_T5_,"a",@progbits
	.sectionflags	@""
	.align	4
.nv.constant0._ZN3cub18CUB_300001_SM_10006detail4scan16DeviceScanKernelINS2_10policy_hubIjjjjN4cuda3std3__44plusIvEEE10Policy1000EN6thrust24THRUST_300001_SM_1000_NS10device_ptrIjEESF_NS0_13ScanTileStateIjLb1EEES9_NS0_8NullTypeEjjLb0ESI_EEvT0_T1_T2_iT3_T4_T5_:
	.zero		932


//--------------------- .nv.constant0._ZN3cub18CUB_300001_SM_10006detail4scan20DeviceScanInitKernelINS0_13ScanTileStateIjLb1EEEEEvT_i --------------------------
	.section	.nv.constant0._ZN3cub18CUB_300001_SM_10006detail4scan20DeviceScanInitKernelINS0_13ScanTileStateIjLb1EEEEEvT_i,"a",@progbits
	.sectionflags	@""
	.align	4
.nv.constant0._ZN3cub18CUB_300001_SM_10006detail4scan20DeviceScanInitKernelINS0_13ScanTileStateIjLb1EEEEEvT_i:
	.zero		908


//--------------------- .nv.constant0._ZN3cub18CUB_300001_SM_10006detail11EmptyKernelIvEEvv --------------------------
	.section	.nv.constant0._ZN3cub18CUB_300001_SM_10006detail11EmptyKernelIvEEvv,"a",@progbits
	.sectionflags	@""
	.align	4
.nv.constant0._ZN3cub18CUB_300001_SM_10006detail11EmptyKernelIvEEvv:
	.zero		896


//--------------------- SYMBOLS --------------------------

	.type		.nv.reservedSmem.offset0,@object
	.size		.nv.reservedSmem.offset0,0x4
	.type		.nv.reservedSmem.cap,@object
	.size		.nv.reservedSmem.cap,0x4
